//
// Generated by NVIDIA NVVM Compiler
//
// Compiler Build ID: CL-36424714
// Cuda compilation tools, release 13.0, V13.0.88
// Based on NVVM 20.0.0
//

.version 9.0
.target sm_100
.address_size 64

	// .globl	_Z11checkFactorPjS_Pm
.extern .func  (.param .b64 func_retval0) malloc
(
	.param .b64 malloc_param_0
)
;
.extern .func free
(
	.param .b64 free_param_0
)
;

.visible .entry _Z11checkFactorPjS_Pm(
	.param .u64 .ptr .align 1 _Z11checkFactorPjS_Pm_param_0,
	.param .u64 .ptr .align 1 _Z11checkFactorPjS_Pm_param_1,
	.param .u64 .ptr .align 1 _Z11checkFactorPjS_Pm_param_2
)
{
	.reg .pred 	%p<67>;
	.reg .b32 	%r<51>;
	.reg .b64 	%rd<186>;

	ld.param.u64 	%rd73, [_Z11checkFactorPjS_Pm_param_0];
	ld.param.u64 	%rd74, [_Z11checkFactorPjS_Pm_param_1];
	ld.param.u64 	%rd75, [_Z11checkFactorPjS_Pm_param_2];
	cvta.to.global.u64 	%rd76, %rd74;
	cvta.to.global.u64 	%rd1, %rd75;
	cvta.to.global.u64 	%rd77, %rd73;
	mov.u32 	%r8, %tid.x;
	mov.u32 	%r9, %ctaid.x;
	mov.u32 	%r10, %ntid.x;
	mad.lo.s32 	%r11, %r9, %r10, %r8;
	mul.wide.u32 	%rd78, %r11, 4;
	add.s64 	%rd79, %rd77, %rd78;
	ld.global.u32 	%rd5, [%rd79];
	add.s64 	%rd2, %rd76, %rd78;
	{ // callseq 0, 0
	.param .b64 param0;
	st.param.b64 	[param0], 32;
	.param .b64 retval0;
	call.uni (retval0), 
	malloc, 
	(
	param0
	);
	ld.param.b64 	%rd80, [retval0];
	} // callseq 0
	mov.b64 	%rd81, 0;
	st.u64 	[%rd80], %rd81;
	st.u64 	[%rd80+8], %rd81;
	st.u64 	[%rd80+16], %rd81;
	st.u64 	[%rd80+24], %rd81;
	{ // callseq 1, 0
	.param .b64 param0;
	st.param.b64 	[param0], 32;
	.param .b64 retval0;
	call.uni (retval0), 
	malloc, 
	(
	param0
	);
	ld.param.b64 	%rd82, [retval0];
	} // callseq 1
	st.u64 	[%rd82+8], %rd81;
	st.u64 	[%rd82+16], %rd81;
	st.u64 	[%rd82+24], %rd81;
	st.u64 	[%rd82], %rd5;
	ld.u64 	%rd83, [%rd80];
	setp.ne.s64 	%p4, %rd83, 0;
	@%p4 bra 	$L__BB0_59;
	cvt.u32.u64 	%r1, %rd5;
$L__BB0_2:
	ld.u64 	%rd84, [%rd80+8];
	setp.ne.s64 	%p5, %rd84, 0;
	@%p5 bra 	$L__BB0_59;
	ld.u64 	%rd85, [%rd80+16];
	setp.ne.s64 	%p6, %rd85, 0;
	@%p6 bra 	$L__BB0_59;
	ld.u64 	%rd86, [%rd80+24];
	setp.eq.s64 	%p7, %rd86, 0;
	@%p7 bra 	$L__BB0_5;
	bra.uni 	$L__BB0_59;
$L__BB0_5:
	ld.u64 	%rd10, [%rd82+24];
	ld.global.u64 	%rd11, [%rd1+24];
	setp.lt.u64 	%p8, %rd10, %rd11;
	@%p8 bra 	$L__BB0_12;
	setp.gt.u64 	%p9, %rd10, %rd11;
	@%p9 bra 	$L__BB0_59;
	ld.u64 	%rd6, [%rd82+16];
	ld.global.u64 	%rd7, [%rd1+16];
	setp.lt.u64 	%p10, %rd6, %rd7;
	@%p10 bra 	$L__BB0_12;
	setp.gt.u64 	%p11, %rd6, %rd7;
	@%p11 bra 	$L__BB0_59;
	ld.u64 	%rd8, [%rd82+8];
	ld.global.u64 	%rd9, [%rd1+8];
	setp.lt.u64 	%p12, %rd8, %rd9;
	@%p12 bra 	$L__BB0_12;
	setp.gt.u64 	%p13, %rd8, %rd9;
	@%p13 bra 	$L__BB0_59;
	ld.u64 	%rd87, [%rd82];
	ld.global.u64 	%rd88, [%rd1];
	setp.gt.u64 	%p14, %rd87, %rd88;
	@%p14 bra 	$L__BB0_59;
$L__BB0_12:
	ld.global.u64 	%rd91, [%rd1];
	st.u64 	[%rd80], %rd91;
	ld.global.u64 	%rd92, [%rd1+8];
	st.u64 	[%rd80+8], %rd92;
	ld.global.u64 	%rd93, [%rd1+16];
	st.u64 	[%rd80+16], %rd93;
	ld.global.u64 	%rd94, [%rd1+24];
	st.u64 	[%rd80+24], %rd94;
	{ // callseq 2, 0
	.param .b64 param0;
	st.param.b64 	[param0], 32;
	.param .b64 retval0;
	call.uni (retval0), 
	malloc, 
	(
	param0
	);
	ld.param.b64 	%rd95, [retval0];
	} // callseq 2
	mov.b64 	%rd161, 0;
	st.u64 	[%rd95], %rd161;
	st.u64 	[%rd95+8], %rd161;
	st.u64 	[%rd95+16], %rd161;
	st.u64 	[%rd95+24], %rd161;
	ld.u64 	%rd96, [%rd80];
	st.u64 	[%rd95], %rd96;
	ld.u64 	%rd97, [%rd80+8];
	st.u64 	[%rd95+8], %rd97;
	ld.u64 	%rd98, [%rd80+16];
	st.u64 	[%rd95+16], %rd98;
	ld.u64 	%rd99, [%rd80+24];
	st.u64 	[%rd95+24], %rd99;
	mov.b32 	%r48, 255;
	mov.u64 	%rd162, %rd161;
	mov.u64 	%rd163, %rd161;
	mov.u64 	%rd164, %rd161;
$L__BB0_13:
	shl.b64 	%rd166, %rd164, 1;
	st.u64 	[%rd80], %rd166;
	mov.b64 	{%r14, %r15}, %rd164;
	mov.b64 	{%r16, %r17}, %rd163;
	shf.l.wrap.b32 	%r18, %r15, %r16, 1;
	shf.l.wrap.b32 	%r19, %r16, %r17, 1;
	mov.b64 	%rd163, {%r18, %r19};
	st.u64 	[%rd80+8], %rd163;
	mov.b64 	{%r20, %r21}, %rd162;
	shf.l.wrap.b32 	%r22, %r17, %r20, 1;
	shf.l.wrap.b32 	%r23, %r20, %r21, 1;
	mov.b64 	%rd162, {%r22, %r23};
	st.u64 	[%rd80+16], %rd162;
	mov.b64 	{%r24, %r25}, %rd161;
	shf.l.wrap.b32 	%r26, %r21, %r24, 1;
	shf.l.wrap.b32 	%r27, %r24, %r25, 1;
	mov.b64 	%rd161, {%r26, %r27};
	st.u64 	[%rd80+24], %rd161;
	and.b32  	%r28, %r48, 63;
	setp.eq.s32 	%p15, %r28, 63;
	shr.u32 	%r29, %r48, 6;
	selp.b64 	%rd22, -9223372036854775808, %rd165, %p15;
	selp.b32 	%r49, %r29, %r49, %p15;
	mul.wide.s32 	%rd100, %r49, 8;
	add.s64 	%rd101, %rd95, %rd100;
	ld.u64 	%rd102, [%rd101];
	and.b64  	%rd103, %rd102, %rd22;
	setp.eq.s64 	%p16, %rd103, 0;
	@%p16 bra 	$L__BB0_15;
	xor.b64  	%rd166, %rd166, 1;
	st.u64 	[%rd80], %rd166;
$L__BB0_15:
	mov.u64 	%rd164, %rd166;
	mov.b32 	%r50, 0;
$L__BB0_16:
	add.s32 	%r31, %r50, 3;
	mul.wide.u32 	%rd104, %r31, 8;
	add.s64 	%rd105, %rd80, %rd104;
	ld.u64 	%rd25, [%rd105];
	add.s64 	%rd106, %rd82, %rd104;
	ld.u64 	%rd26, [%rd106];
	setp.lt.u64 	%p17, %rd25, %rd26;
	@%p17 bra 	$L__BB0_19;
	setp.le.u64 	%p18, %rd25, %rd26;
	setp.ne.s32 	%p19, %r50, -3;
	and.pred  	%p20, %p18, %p19;
	add.s32 	%r50, %r50, -1;
	@%p20 bra 	$L__BB0_16;
	ld.u64 	%rd107, [%rd82];
	setp.lt.u64 	%p21, %rd164, %rd107;
	selp.u64 	%rd108, 1, 0, %p21;
	sub.s64 	%rd164, %rd164, %rd107;
	st.u64 	[%rd80], %rd164;
	ld.u64 	%rd109, [%rd82+8];
	add.s64 	%rd110, %rd109, %rd108;
	setp.lt.u64 	%p22, %rd163, %rd110;
	selp.u64 	%rd111, 1, 0, %p22;
	sub.s64 	%rd163, %rd163, %rd110;
	st.u64 	[%rd80+8], %rd163;
	ld.u64 	%rd112, [%rd82+16];
	add.s64 	%rd113, %rd112, %rd111;
	setp.lt.u64 	%p23, %rd162, %rd113;
	selp.u64 	%rd114, 1, 0, %p23;
	sub.s64 	%rd162, %rd162, %rd113;
	st.u64 	[%rd80+16], %rd162;
	ld.u64 	%rd115, [%rd82+24];
	add.s64 	%rd116, %rd115, %rd114;
	sub.s64 	%rd161, %rd161, %rd116;
	st.u64 	[%rd80+24], %rd161;
$L__BB0_19:
	shr.u64 	%rd165, %rd22, 1;
	add.s32 	%r7, %r48, -1;
	setp.ne.s32 	%p24, %r48, 0;
	mov.u32 	%r48, %r7;
	@%p24 bra 	$L__BB0_13;
	{ // callseq 3, 0
	.param .b64 param0;
	st.param.b64 	[param0], %rd95;
	call.uni 
	free, 
	(
	param0
	);
	} // callseq 3
	ld.u64 	%rd117, [%rd80];
	setp.ne.s64 	%p25, %rd117, 0;
	@%p25 bra 	$L__BB0_59;
	ld.u64 	%rd118, [%rd80+8];
	setp.ne.s64 	%p26, %rd118, 0;
	@%p26 bra 	$L__BB0_2;
	ld.u64 	%rd119, [%rd80+16];
	setp.ne.s64 	%p27, %rd119, 0;
	@%p27 bra 	$L__BB0_2;
	ld.u64 	%rd120, [%rd80+24];
	setp.ne.s64 	%p28, %rd120, 0;
	@%p28 bra 	$L__BB0_2;
	setp.eq.s32 	%p29, %r1, 0;
	@%p29 bra 	$L__BB0_58;
	{ // callseq 4, 0
	.param .b64 param0;
	st.param.b64 	[param0], 32;
	.param .b64 retval0;
	call.uni (retval0), 
	malloc, 
	(
	param0
	);
	ld.param.b64 	%rd123, [retval0];
	} // callseq 4
	mov.b64 	%rd182, 0;
	st.u64 	[%rd123], %rd182;
	st.u64 	[%rd123+8], %rd182;
	st.u64 	[%rd123+16], %rd182;
	st.u64 	[%rd123+24], %rd182;
	ld.u64 	%rd124, [%rd82];
	st.u64 	[%rd123], %rd124;
	ld.u64 	%rd125, [%rd82+8];
	st.u64 	[%rd123+8], %rd125;
	ld.u64 	%rd126, [%rd82+16];
	st.u64 	[%rd123+16], %rd126;
	ld.u64 	%rd127, [%rd82+24];
	st.u64 	[%rd123+24], %rd127;
	mov.b64 	%rd175, -9223372036854775808;
	mov.u64 	%rd183, %rd182;
	mov.u64 	%rd184, %rd182;
	mov.u64 	%rd185, %rd182;
$L__BB0_26:
	mov.u64 	%rd41, %rd175;
	shl.b64 	%rd42, %rd185, 1;
	st.u64 	[%rd82], %rd42;
	mov.b64 	{%r32, %r33}, %rd185;
	mov.b64 	{%r34, %r35}, %rd184;
	shf.l.wrap.b32 	%r36, %r33, %r34, 1;
	shf.l.wrap.b32 	%r37, %r34, %r35, 1;
	mov.b64 	%rd184, {%r36, %r37};
	st.u64 	[%rd82+8], %rd184;
	mov.b64 	{%r38, %r39}, %rd183;
	shf.l.wrap.b32 	%r40, %r35, %r38, 1;
	shf.l.wrap.b32 	%r41, %r38, %r39, 1;
	mov.b64 	%rd183, {%r40, %r41};
	st.u64 	[%rd82+16], %rd183;
	mov.b64 	{%r42, %r43}, %rd182;
	shf.l.wrap.b32 	%r44, %r39, %r42, 1;
	shf.l.wrap.b32 	%r45, %r42, %r43, 1;
	mov.b64 	%rd182, {%r44, %r45};
	st.u64 	[%rd82+24], %rd182;
	and.b64  	%rd128, %rd41, %rd5;
	setp.eq.s64 	%p30, %rd128, 0;
	mov.u64 	%rd185, %rd42;
	@%p30 bra 	$L__BB0_56;
	ld.u64 	%rd46, [%rd123];
	not.b64 	%rd129, %rd42;
	setp.le.u64 	%p31, %rd46, %rd129;
	@%p31 bra 	$L__BB0_29;
	add.s64 	%rd185, %rd46, %rd42;
	st.u64 	[%rd82], %rd185;
	mov.b64 	%rd177, 1;
	mov.pred 	%p64, -1;
	bra.uni 	$L__BB0_32;
$L__BB0_29:
	not.b64 	%rd130, %rd46;
	setp.le.u64 	%p32, %rd42, %rd130;
	@%p32 bra 	$L__BB0_31;
	add.s64 	%rd185, %rd42, %rd46;
	st.u64 	[%rd82], %rd185;
	mov.b64 	%rd177, 1;
	mov.pred 	%p64, -1;
	bra.uni 	$L__BB0_32;
$L__BB0_31:
	add.s64 	%rd185, %rd46, %rd42;
	st.u64 	[%rd82], %rd185;
	mov.b64 	%rd177, 0;
	mov.pred 	%p64, 0;
$L__BB0_32:
	ld.u64 	%rd52, [%rd123+8];
	not.b64 	%rd134, %rd184;
	setp.gt.u64 	%p36, %rd52, %rd134;
	@%p36 bra 	$L__BB0_39;
	not.b64 	%rd135, %rd52;
	setp.gt.u64 	%p37, %rd184, %rd135;
	@%p37 bra 	$L__BB0_38;
	not.pred 	%p38, %p64;
	@%p38 bra 	$L__BB0_36;
	setp.eq.s64 	%p39, %rd52, -1;
	setp.eq.s64 	%p40, %rd184, -1;
	or.pred  	%p41, %p39, %p40;
	@%p41 bra 	$L__BB0_37;
$L__BB0_36:
	add.s64 	%rd137, %rd52, %rd177;
	add.s64 	%rd184, %rd137, %rd184;
	st.u64 	[%rd82+8], %rd184;
	mov.b64 	%rd179, 0;
	mov.pred 	%p65, 0;
	bra.uni 	$L__BB0_40;
$L__BB0_37:
	mov.b64 	%rd184, 0;
	st.u64 	[%rd82+8], %rd184;
	mov.b64 	%rd179, 1;
	mov.pred 	%p65, -1;
	bra.uni 	$L__BB0_40;
$L__BB0_38:
	add.s64 	%rd141, %rd184, %rd177;
	add.s64 	%rd184, %rd141, %rd52;
	st.u64 	[%rd82+8], %rd184;
	mov.b64 	%rd179, 1;
	mov.pred 	%p65, -1;
	bra.uni 	$L__BB0_40;
$L__BB0_39:
	add.s64 	%rd143, %rd52, %rd177;
	add.s64 	%rd184, %rd143, %rd184;
	st.u64 	[%rd82+8], %rd184;
	mov.b64 	%rd179, 1;
	mov.pred 	%p65, -1;
$L__BB0_40:
	ld.u64 	%rd58, [%rd123+16];
	not.b64 	%rd144, %rd183;
	setp.gt.u64 	%p46, %rd58, %rd144;
	@%p46 bra 	$L__BB0_47;
	not.b64 	%rd145, %rd58;
	setp.gt.u64 	%p47, %rd183, %rd145;
	@%p47 bra 	$L__BB0_46;
	not.pred 	%p48, %p65;
	@%p48 bra 	$L__BB0_44;
	setp.eq.s64 	%p49, %rd58, -1;
	setp.eq.s64 	%p50, %rd183, -1;
	or.pred  	%p51, %p49, %p50;
	@%p51 bra 	$L__BB0_45;
$L__BB0_44:
	add.s64 	%rd147, %rd58, %rd179;
	add.s64 	%rd183, %rd147, %rd183;
	st.u64 	[%rd82+16], %rd183;
	mov.b64 	%rd181, 0;
	mov.pred 	%p66, 0;
	bra.uni 	$L__BB0_48;
$L__BB0_45:
	mov.b64 	%rd183, 0;
	st.u64 	[%rd82+16], %rd183;
	mov.b64 	%rd181, 1;
	mov.pred 	%p66, -1;
	bra.uni 	$L__BB0_48;
$L__BB0_46:
	add.s64 	%rd151, %rd183, %rd179;
	add.s64 	%rd183, %rd151, %rd58;
	st.u64 	[%rd82+16], %rd183;
	mov.b64 	%rd181, 1;
	mov.pred 	%p66, -1;
	bra.uni 	$L__BB0_48;
$L__BB0_47:
	add.s64 	%rd153, %rd58, %rd179;
	add.s64 	%rd183, %rd153, %rd183;
	st.u64 	[%rd82+16], %rd183;
	mov.b64 	%rd181, 1;
	mov.pred 	%p66, -1;
$L__BB0_48:
	ld.u64 	%rd64, [%rd123+24];
	not.b64 	%rd154, %rd182;
	setp.gt.u64 	%p56, %rd64, %rd154;
	@%p56 bra 	$L__BB0_55;
	not.b64 	%rd155, %rd64;
	setp.gt.u64 	%p57, %rd182, %rd155;
	@%p57 bra 	$L__BB0_54;
	not.pred 	%p58, %p66;
	@%p58 bra 	$L__BB0_52;
	setp.eq.s64 	%p59, %rd64, -1;
	setp.eq.s64 	%p60, %rd182, -1;
	or.pred  	%p61, %p59, %p60;
	@%p61 bra 	$L__BB0_53;
$L__BB0_52:
	add.s64 	%rd156, %rd64, %rd181;
	add.s64 	%rd182, %rd156, %rd182;
	st.u64 	[%rd82+24], %rd182;
	bra.uni 	$L__BB0_56;
$L__BB0_53:
	mov.b64 	%rd182, 0;
	st.u64 	[%rd82+24], %rd182;
	bra.uni 	$L__BB0_56;
$L__BB0_54:
	add.s64 	%rd158, %rd182, %rd181;
	add.s64 	%rd182, %rd158, %rd64;
	st.u64 	[%rd82+24], %rd182;
	bra.uni 	$L__BB0_56;
$L__BB0_55:
	add.s64 	%rd159, %rd64, %rd181;
	add.s64 	%rd182, %rd159, %rd182;
	st.u64 	[%rd82+24], %rd182;
$L__BB0_56:
	shr.u64 	%rd175, %rd41, 1;
	setp.gt.u64 	%p62, %rd41, 1;
	@%p62 bra 	$L__BB0_26;
	{ // callseq 5, 0
	.param .b64 param0;
	st.param.b64 	[param0], %rd123;
	call.uni 
	free, 
	(
	param0
	);
	} // callseq 5
$L__BB0_58:
	ld.global.u32 	%r46, [%rd2];
	add.s32 	%r47, %r46, 1;
	st.global.u32 	[%rd2], %r47;
	ld.u64 	%rd160, [%rd80];
	setp.eq.s64 	%p63, %rd160, 0;
	@%p63 bra 	$L__BB0_2;
$L__BB0_59:
	{ // callseq 6, 0
	.param .b64 param0;
	st.param.b64 	[param0], %rd80;
	call.uni 
	free, 
	(
	param0
	);
	} // callseq 6
	{ // callseq 7, 0
	.param .b64 param0;
	st.param.b64 	[param0], %rd82;
	call.uni 
	free, 
	(
	param0
	);
	} // callseq 7
	ret;

}


// ===== COMPILED SASS (sm_100) =====

	.target	sm_100

	.elftype	@"ET_EXEC"


//--------------------- .note.nv.tkinfo           --------------------------
	.section	.note.nv.tkinfo,"",@"SHT_NOTE"
	.sectionflags	@"SHF_NOTE_NV_TKINFO"
	.tkinfo
        /*0018*/ 	.word	0x00000002
        /*0030*/ 	.string	""
        /*0030*/ 	.string	"ptxas"
        /*0030*/ 	.string	"Cuda compilation tools, release 13.0, V13.0.88"
        /*0030*/ 	.string	"Build cuda_13.0.r13.0/compiler.36424714_0"
        /*0030*/ 	.string	"-arch sm_100 -m 64 "



//--------------------- .note.nv.cuinfo           --------------------------
	.section	.note.nv.cuinfo,"",@"SHT_NOTE"
	.sectionflags	@"SHF_NOTE_NV_CUINFO"
        /*0018*/ 	.short	0x0002
        /*001a*/ 	.short	0x0064
        /*001c*/ 	.short	0x0082
	.zero		2


//--------------------- .nv.info                  --------------------------
	.section	.nv.info,"",@"SHT_CUDA_INFO"
	.align	4


	//----- nvinfo : EIATTR_REGCOUNT
	.align		4
        /*0000*/ 	.byte	0x04, 0x2f
        /*0002*/ 	.short	(.L_1 - .L_0)
	.align		4
.L_0:
        /*0004*/ 	.word	index@(_Z11checkFactorPjS_Pm)
        /*0008*/ 	.word	0x00000022


	//----- nvinfo : EIATTR_FRAME_SIZE
	.align		4
.L_1:
        /*000c*/ 	.byte	0x04, 0x11
        /*000e*/ 	.short	(.L_3 - .L_2)
	.align		4
.L_2:
        /*0010*/ 	.word	index@(_Z11checkFactorPjS_Pm)
        /*0014*/ 	.word	0x00000000


	//----- nvinfo : EIATTR_MIN_STACK_SIZE
	.align		4
.L_3:
        /*0018*/ 	.byte	0x04, 0x12
        /*001a*/ 	.short	(.L_5 - .L_4)
	.align		4
.L_4:
        /*001c*/ 	.word	index@(_Z11checkFactorPjS_Pm)
        /*0020*/ 	.word	0x00000000
.L_5:


//--------------------- .nv.compat                --------------------------
	.section	.nv.compat,"",@"SHT_CUDA_COMPAT_INFO"
	.align	4
        /*0000*/ 	.byte	0x02, 0x09, 0x00, 0x00, 0x02, 0x02, 0x01, 0x00, 0x02, 0x05, 0x05, 0x00, 0x03, 0x07, 0x01, 0x01
        /*0010*/ 	.byte	0x02, 0x03, 0x00, 0x00, 0x02, 0x06, 0x01, 0x00, 0x04, 0x0b, 0x08, 0x00, 0x09, 0x00, 0x00, 0x00
        /*0020*/ 	.byte	0x00, 0x00, 0x00, 0x00


//--------------------- .nv.info._Z11checkFactorPjS_Pm --------------------------
	.section	.nv.info._Z11checkFactorPjS_Pm,"",@"SHT_CUDA_INFO"
	.sectionflags	@""
	.align	4


	//----- nvinfo : EIATTR_CUDA_API_VERSION
	.align		4
        /*0000*/ 	.byte	0x04, 0x37
        /*0002*/ 	.short	(.L_7 - .L_6)
.L_6:
        /*0004*/ 	.word	0x00000082


	//----- nvinfo : EIATTR_KPARAM_INFO
	.align		4
.L_7:
        /*0008*/ 	.byte	0x04, 0x17
        /*000a*/ 	.short	(.L_9 - .L_8)
.L_8:
        /*000c*/ 	.word	0x00000000
        /*0010*/ 	.short	0x0002
        /*0012*/ 	.short	0x0010
        /*0014*/ 	.byte	0x00, 0xf5, 0x21, 0x00


	//----- nvinfo : EIATTR_KPARAM_INFO
	.align		4
.L_9:
        /*0018*/ 	.byte	0x04, 0x17
        /*001a*/ 	.short	(.L_11 - .L_10)
.L_10:
        /*001c*/ 	.word	0x00000000
        /*0020*/ 	.short	0x0001
        /*0022*/ 	.short	0x0008
        /*0024*/ 	.byte	0x00, 0xf5, 0x21, 0x00


	//----- nvinfo : EIATTR_KPARAM_INFO
	.align		4
.L_11:
        /*0028*/ 	.byte	0x04, 0x17
        /*002a*/ 	.short	(.L_13 - .L_12)
.L_12:
        /*002c*/ 	.word	0x00000000
        /*0030*/ 	.short	0x0000
        /*0032*/ 	.short	0x0000
        /*0034*/ 	.byte	0x00, 0xf5, 0x21, 0x00


	//----- nvinfo : EIATTR_SPARSE_MMA_MASK
	.align		4
.L_13:
        /*0038*/ 	.byte	0x03, 0x50
        /*003a*/ 	.short	0x0000


	//----- nvinfo : EIATTR_MAXREG_COUNT
	.align		4
        /*003c*/ 	.byte	0x03, 0x1b
        /*003e*/ 	.short	0x00ff


	//----- nvinfo : EIATTR_EXTERNS
	.align		4
        /*0040*/ 	.byte	0x04, 0x0f
        /*0042*/ 	.short	(.L_15 - .L_14)


	//   ....[0]....
	.align		4
.L_14:
        /*0044*/ 	.word	index@(malloc)


	//   ....[1]....
	.align		4
        /*0048*/ 	.word	index@(free)


	//----- nvinfo : EIATTR_MERCURY_ISA_VERSION
	.align		4
.L_15:
        /*004c*/ 	.byte	0x03, 0x5f
        /*004e*/ 	.short	0x0101


	//----- nvinfo : EIATTR_VRC_CTA_INIT_COUNT
	.align		4
        /*0050*/ 	.byte	0x02, 0x4a
	.zero		1
	.zero		1


	//----- nvinfo : EIATTR_SYSCALL_OFFSETS
	.align		4
        /*0054*/ 	.byte	0x04, 0x46
        /*0056*/ 	.short	(.L_17 - .L_16)


	//   ....[0]....
.L_16:
        /*0058*/ 	.word	0x00000110


	//   ....[1]....
        /*005c*/ 	.word	0x000001c0


	//   ....[2]....
        /*0060*/ 	.word	0x00000650


	//   ....[3]....
        /*0064*/ 	.word	0x00000dd0


	//   ....[4]....
        /*0068*/ 	.word	0x00000f70


	//   ....[5]....
        /*006c*/ 	.word	0x00001c60


	//   ....[6]....
        /*0070*/ 	.word	0x00001d80


	//   ....[7]....
        /*0074*/ 	.word	0x00001dd0


	//----- nvinfo : EIATTR_EXIT_INSTR_OFFSETS
	.align		4
.L_17:
        /*0078*/ 	.byte	0x04, 0x1c
        /*007a*/ 	.short	(.L_19 - .L_18)


	//   ....[0]....
.L_18:
        /*007c*/ 	.word	0x00001de0


	//----- nvinfo : EIATTR_CRS_STACK_SIZE
	.align		4
.L_19:
        /*0080*/ 	.byte	0x04, 0x1e
        /*0082*/ 	.short	(.L_21 - .L_20)
.L_20:
        /*0084*/ 	.word	0x00000000


	//----- nvinfo : EIATTR_CBANK_PARAM_SIZE
	.align		4
.L_21:
        /*0088*/ 	.byte	0x03, 0x19
        /*008a*/ 	.short	0x0018


	//----- nvinfo : EIATTR_PARAM_CBANK
	.align		4
        /*008c*/ 	.byte	0x04, 0x0a
        /*008e*/ 	.short	(.L_23 - .L_22)
	.align		4
.L_22:
        /*0090*/ 	.word	index@(.nv.constant0._Z11checkFactorPjS_Pm)
        /*0094*/ 	.short	0x0380
        /*0096*/ 	.short	0x0018


	//----- nvinfo : EIATTR_SW_WAR
	.align		4
.L_23:
        /*0098*/ 	.byte	0x04, 0x36
        /*009a*/ 	.short	(.L_25 - .L_24)
.L_24:
        /*009c*/ 	.word	0x00000008
.L_25:


//--------------------- .nv.callgraph             --------------------------
	.section	.nv.callgraph,"",@"SHT_CUDA_CALLGRAPH"
	.align	4
	.sectionentsize	8
	.align		4
        /*0000*/ 	.word	0x00000000
	.align		4
        /*0004*/ 	.word	0xffffffff
	.align		4
        /*0008*/ 	.word	index@(_Z11checkFactorPjS_Pm)
	.align		4
        /*000c*/ 	.word	index@(free)
	.align		4
        /*0010*/ 	.word	index@(_Z11checkFactorPjS_Pm)
	.align		4
        /*0014*/ 	.word	index@(malloc)
	.align		4
        /*0018*/ 	.word	0x00000000
	.align		4
        /*001c*/ 	.word	0xfffffffe
	.align		4
        /*0020*/ 	.word	0x00000000
	.align		4
        /*0024*/ 	.word	0xfffffffd
	.align		4
        /*0028*/ 	.word	0x00000000
	.align		4
        /*002c*/ 	.word	0xfffffffc


//--------------------- .nv.constant4             --------------------------
	.section	.nv.constant4,"a",@progbits
	.align	8
	.align		8
.nv.constant4:
        /*0000*/ 	.dword	malloc
	.align		8
        /*0008*/ 	.dword	free


//--------------------- .text._Z11checkFactorPjS_Pm --------------------------
	.section	.text._Z11checkFactorPjS_Pm,"ax",@progbits
	.align	128
        .global         _Z11checkFactorPjS_Pm
        .type           _Z11checkFactorPjS_Pm,@function
        .size           _Z11checkFactorPjS_Pm,(.L_x_39 - _Z11checkFactorPjS_Pm)
        .other          _Z11checkFactorPjS_Pm,@"STO_CUDA_ENTRY STV_DEFAULT"
_Z11checkFactorPjS_Pm:
.text._Z11checkFactorPjS_Pm:
[----:B------:R-:W0:Y:S01]  /*0000*/  LDC R1, c[0x0][0x37c] ;  /* 0x0000df00ff017b82 */ /* 0x000e220000000800 */
[----:B------:R-:W1:Y:S07]  /*0010*/  S2R R3, SR_TID.X ;  /* 0x0000000000037919 */ /* 0x000e6e0000002100 */
[----:B------:R-:W1:Y:S08]  /*0020*/  S2UR UR4, SR_CTAID.X ;  /* 0x00000000000479c3 */ /* 0x000e700000002500 */
[----:B------:R-:W1:Y:S01]  /*0030*/  LDC R0, c[0x0][0x360] ;  /* 0x0000d800ff007b82 */ /* 0x000e620000000800 */
[----:B------:R-:W-:Y:S01]  /*0040*/  MOV R2, 0x0 ;  /* 0x0000000000027802 */ /* 0x000fe20000000f00 */
[----:B------:R-:W2:Y:S06]  /*0050*/  LDCU.64 UR36, c[0x0][0x358] ;  /* 0x00006b00ff2477ac */ /* 0x000eac0008000a00 */
[----:B------:R-:W3:Y:S08]  /*0060*/  LDC.64 R26, c[0x0][0x380] ;  /* 0x0000e000ff1a7b82 */ /* 0x000ef00000000a00 */
[----:B------:R-:W4:Y:S08]  /*0070*/  LDC.64 R22, c[0x0][0x388] ;  /* 0x0000e200ff167b82 */ /* 0x000f300000000a00 */
[----:B------:R0:W0:Y:S01]  /*0080*/  LDC.64 R6, c[0x4][R2] ;  /* 0x0100000002067b82 */ /* 0x0000220000000a00 */
[----:B-1----:R-:W-:-:S04]  /*0090*/  IMAD R3, R0, UR4, R3 ;  /* 0x0000000400037c24 */ /* 0x002fc8000f8e0203 */
[----:B---3--:R-:W-:-:S04]  /*00a0*/  IMAD.WIDE.U32 R26, R3, 0x4, R26 ;  /* 0x00000004031a7825 */ /* 0x008fc800078e001a */
[----:B------:R-:W-:Y:S02]  /*00b0*/  IMAD.MOV.U32 R4, RZ, RZ, 0x20 ;  /* 0x00000020ff047424 */ /* 0x000fe400078e00ff */
[----:B--2---:R1:W5:Y:S01]  /*00c0*/  LDG.E R26, desc[UR36][R26.64] ;  /* 0x000000241a1a7981 */ /* 0x004362000c1e1900 */
[----:B------:R-:W-:Y:S02]  /*00d0*/  IMAD.MOV.U32 R5, RZ, RZ, RZ ;  /* 0x000000ffff057224 */ /* 0x000fe400078e00ff */
[----:B----4-:R-:W-:-:S04]  /*00e0*/  IMAD.WIDE.U32 R22, R3, 0x4, R22 ;  /* 0x0000000403167825 */ /* 0x010fc800078e0016 */
[----:B01----:R-:W-:-:S07]  /*00f0*/  IMAD.MOV.U32 R27, RZ, RZ, RZ ;  /* 0x000000ffff1b7224 */ /* 0x003fce00078e00ff */
[----:B------:R-:W-:-:S07]  /*0100*/  LEPC R20, `(.L_x_0) ;  /* 0x000000001014794e */ /* 0x000fce0000000000 */
[----:B-----5:R-:W-:Y:S05]  /*0110*/  CALL.ABS.NOINC R6 ;  /* 0x0000000006007343 */ /* 0x020fea0003c00000 */
.L_x_0:
[----:B------:R-:W-:Y:S01]  /*0120*/  IMAD.MOV.U32 R18, RZ, RZ, R4 ;  /* 0x000000ffff127224 */ /* 0x000fe200078e0004 */
[----:B------:R-:W0:Y:S01]  /*0130*/  LDC.64 R2, c[0x4][R2] ;  /* 0x0100000002027b82 */ /* 0x000e220000000a00 */
[----:B------:R-:W-:Y:S02]  /*0140*/  IMAD.MOV.U32 R19, RZ, RZ, R5 ;  /* 0x000000ffff137224 */ /* 0x000fe400078e0005 */
[----:B------:R-:W-:Y:S02]  /*0150*/  IMAD.MOV.U32 R4, RZ, RZ, 0x20 ;  /* 0x00000020ff047424 */ /* 0x000fe400078e00ff */
[----:B------:R-:W-:Y:S01]  /*0160*/  IMAD.MOV.U32 R5, RZ, RZ, RZ ;  /* 0x000000ffff057224 */ /* 0x000fe200078e00ff */
[----:B------:R1:W-:Y:S04]  /*0170*/  ST.E.64 desc[UR36][R18.64], RZ ;  /* 0x000000ff12007985 */ /* 0x0003e8000c101b24 */
[----:B------:R1:W-:Y:S04]  /*0180*/  ST.E.64 desc[UR36][R18.64+0x8], RZ ;  /* 0x000008ff12007985 */ /* 0x0003e8000c101b24 */
[----:B------:R1:W-:Y:S04]  /*0190*/  ST.E.64 desc[UR36][R18.64+0x10], RZ ;  /* 0x000010ff12007985 */ /* 0x0003e8000c101b24 */
[----:B------:R1:W-:Y:S02]  /*01a0*/  ST.E.64 desc[UR36][R18.64+0x18], RZ ;  /* 0x000018ff12007985 */ /* 0x0003e4000c101b24 */
[----:B------:R-:W-:-:S07]  /*01b0*/  LEPC R20, `(.L_x_1) ;  /* 0x000000001014794e */ /* 0x000fce0000000000 */
[----:B01----:R-:W-:Y:S05]  /*01c0*/  CALL.ABS.NOINC R2 ;  /* 0x0000000002007343 */ /* 0x003fea0003c00000 */
.L_x_1:
[----:B------:R-:W-:Y:S02]  /*01d0*/  IMAD.MOV.U32 R16, RZ, RZ, R4 ;  /* 0x000000ffff107224 */ /* 0x000fe400078e0004 */
[----:B------:R-:W-:-:S05]  /*01e0*/  IMAD.MOV.U32 R17, RZ, RZ, R5 ;  /* 0x000000ffff117224 */ /* 0x000fca00078e0005 */
[----:B------:R0:W-:Y:S04]  /*01f0*/  ST.E.64 desc[UR36][R16.64], R26 ;  /* 0x0000001a10007985 */ /* 0x0001e8000c101b24 */
[----:B------:R0:W-:Y:S04]  /*0200*/  ST.E.64 desc[UR36][R16.64+0x8], RZ ;  /* 0x000008ff10007985 */ /* 0x0001e8000c101b24 */
[----:B------:R0:W-:Y:S04]  /*0210*/  ST.E.64 desc[UR36][R16.64+0x10], RZ ;  /* 0x000010ff10007985 */ /* 0x0001e8000c101b24 */
[----:B------:R0:W-:Y:S04]  /*0220*/  ST.E.64 desc[UR36][R16.64+0x18], RZ ;  /* 0x000018ff10007985 */ /* 0x0001e8000c101b24 */
[----:B------:R-:W2:Y:S01]  /*0230*/  LD.E.64 R2, desc[UR36][R18.64] ;  /* 0x0000002412027980 */ /* 0x000ea2000c101b00 */
[----:B------:R-:W-:Y:S01]  /*0240*/  BSSY.RECONVERGENT B8, `(.L_x_2) ;  /* 0x00001ae000087945 */ /* 0x000fe20003800200 */
[----:B--2---:R-:W-:-:S04]  /*0250*/  ISETP.NE.U32.AND P0, PT, R2, RZ, PT ;  /* 0x000000ff0200720c */ /* 0x004fc80003f05070 */
[----:B------:R-:W-:-:S13]  /*0260*/  ISETP.NE.AND.EX P0, PT, R3, RZ, PT, P0 ;  /* 0x000000ff0300720c */ /* 0x000fda0003f05300 */
[----:B0-----:R-:W-:Y:S05]  /*0270*/  @P0 BRA `(.L_x_3) ;  /* 0x0000001800a80947 */ /* 0x001fea0003800000 */
.L_x_35:
[----:B------:R-:W2:Y:S02]  /*0280*/  LD.E.64 R4, desc[UR36][R18.64+0x8] ;  /* 0x0000082412047980 */ /* 0x000ea4000c101b00 */
[----:B--2---:R-:W-:-:S04]  /*0290*/  ISETP.NE.U32.AND P0, PT, R4, RZ, PT ;  /* 0x000000ff0400720c */ /* 0x004fc80003f05070 */
[----:B------:R-:W-:-:S13]  /*02a0*/  ISETP.NE.AND.EX P0, PT, R5, RZ, PT, P0 ;  /* 0x000000ff0500720c */ /* 0x000fda0003f05300 */
[----:B------:R-:W-:Y:S05]  /*02b0*/  @P0 BRA `(.L_x_3) ;  /* 0x0000001800980947 */ /* 0x000fea0003800000 */
        /* <DEDUP_REMOVED lines=8> */
[----:B------:R-:W0:Y:S01]  /*0340*/  LDC.64 R6, c[0x0][0x390] ;  /* 0x0000e400ff067b82 */ /* 0x000e220000000a00 */
[----:B------:R-:W2:Y:S04]  /*0350*/  LD.E.64 R8, desc[UR36][R16.64+0x18] ;  /* 0x0000182410087980 */ /* 0x000ea8000c101b00 */
[----:B0-----:R-:W2:Y:S01]  /*0360*/  LDG.E.64 R4, desc[UR36][R6.64+0x18] ;  /* 0x0000182406047981 */ /* 0x001ea2000c1e1b00 */
[----:B------:R-:W-:Y:S01]  /*0370*/  BSSY.RELIABLE B0, `(.L_x_4) ;  /* 0x0000020000007945 */ /* 0x000fe20003800100 */
[----:B--2---:R-:W-:-:S04]  /*0380*/  ISETP.GE.U32.AND P0, PT, R8, R4, PT ;  /* 0x000000040800720c */ /* 0x004fc80003f06070 */
[----:B------:R-:W-:-:S13]  /*0390*/  ISETP.GE.U32.AND.EX P0, PT, R9, R5, PT, P0 ;  /* 0x000000050900720c */ /* 0x000fda0003f06100 */
[----:B------:R-:W-:Y:S05]  /*03a0*/  @!P0 BRA `(.L_x_5) ;  /* 0x0000000000708947 */ /* 0x000fea0003800000 */
[----:B------:R-:W-:-:S04]  /*03b0*/  ISETP.GT.U32.AND P0, PT, R8, R4, PT ;  /* 0x000000040800720c */ /* 0x000fc80003f04070 */
[----:B------:R-:W-:-:S13]  /*03c0*/  ISETP.GT.U32.AND.EX P0, PT, R9, R5, PT, P0 ;  /* 0x000000050900720c */ /* 0x000fda0003f04100 */
[----:B------:R-:W-:Y:S05]  /*03d0*/  @P0 BREAK.RELIABLE B0 ;  /* 0x0000000000000942 */ /* 0x000fea0003800100 */
[----:B------:R-:W-:Y:S05]  /*03e0*/  @P0 BRA `(.L_x_3) ;  /* 0x00000018004c0947 */ /* 0x000fea0003800000 */
[----:B------:R-:W2:Y:S04]  /*03f0*/  LD.E.64 R8, desc[UR36][R16.64+0x10] ;  /* 0x0000102410087980 */ /* 0x000ea8000c101b00 */
[----:B------:R-:W2:Y:S02]  /*0400*/  LDG.E.64 R4, desc[UR36][R6.64+0x10] ;  /* 0x0000102406047981 */ /* 0x000ea4000c1e1b00 */
        /* <DEDUP_REMOVED lines=18> */
[----:B--2---:R-:W-:-:S04]  /*0530*/  ISETP.GT.U32.AND P0, PT, R4, R8, PT ;  /* 0x000000080400720c */ /* 0x004fc80003f04070 */
[----:B------:R-:W-:-:S13]  /*0540*/  ISETP.GT.U32.AND.EX P0, PT, R5, R9, PT, P0 ;  /* 0x000000090500720c */ /* 0x000fda0003f04100 */
[----:B------:R-:W-:Y:S05]  /*0550*/  @P0 BREAK.RELIABLE B0 ;  /* 0x0000000000000942 */ /* 0x000fea0003800100 */
[----:B------:R-:W-:Y:S05]  /*0560*/  @P0 BRA `(.L_x_3) ;  /* 0x0000001400ec0947 */ /* 0x000fea0003800000 */
.L_x_5:
[----:B------:R-:W-:Y:S05]  /*0570*/  BSYNC.RELIABLE B0 ;  /* 0x0000000000007941 */ /* 0x000fea0003800100 */
.L_x_4:
[----:B------:R-:W2:Y:S04]  /*0580*/  LDG.E.64 R14, desc[UR36][R6.64] ;  /* 0x00000024060e7981 */ /* 0x000ea8000c1e1b00 */
[----:B--2---:R0:W-:Y:S04]  /*0590*/  ST.E.64 desc[UR36][R18.64], R14 ;  /* 0x0000000e12007985 */ /* 0x0041e8000c101b24 */
[----:B------:R-:W2:Y:S04]  /*05a0*/  LDG.E.64 R8, desc[UR36][R6.64+0x8] ;  /* 0x0000082406087981 */ /* 0x000ea8000c1e1b00 */
[----:B--2---:R0:W-:Y:S04]  /*05b0*/  ST.E.64 desc[UR36][R18.64+0x8], R8 ;  /* 0x0000080812007985 */ /* 0x0041e8000c101b24 */
[----:B------:R-:W2:Y:S01]  /*05c0*/  LDG.E.64 R10, desc[UR36][R6.64+0x10] ;  /* 0x00001024060a7981 */ /* 0x000ea2000c1e1b00 */
[----:B------:R-:W-:-:S03]  /*05d0*/  MOV R0, 0x0 ;  /* 0x0000000000007802 */ /* 0x000fc60000000f00 */
[----:B--2---:R0:W-:Y:S04]  /*05e0*/  ST.E.64 desc[UR36][R18.64+0x10], R10 ;  /* 0x0000100a12007985 */ /* 0x0041e8000c101b24 */
[----:B------:R-:W2:Y:S01]  /*05f0*/  LDG.E.64 R12, desc[UR36][R6.64+0x18] ;  /* 0x00001824060c7981 */ /* 0x000ea2000c1e1b00 */
[----:B------:R0:W1:Y:S01]  /*0600*/  LDC.64 R28, c[0x4][R0] ;  /* 0x01000000001c7b82 */ /* 0x0000620000000a00 */
[----:B------:R-:W-:Y:S02]  /*0610*/  IMAD.MOV.U32 R4, RZ, RZ, 0x20 ;  /* 0x00000020ff047424 */ /* 0x000fe400078e00ff */
[----:B------:R-:W-:Y:S01]  /*0620*/  IMAD.MOV.U32 R5, RZ, RZ, RZ ;  /* 0x000000ffff057224 */ /* 0x000fe200078e00ff */
[----:B-12---:R0:W-:Y:S06]  /*0630*/  ST.E.64 desc[UR36][R18.64+0x18], R12 ;  /* 0x0000180c12007985 */ /* 0x0061ec000c101b24 */
[----:B------:R-:W-:-:S07]  /*0640*/  LEPC R20, `(.L_x_6) ;  /* 0x000000001014794e */ /* 0x000fce0000000000 */
[----:B0-----:R-:W-:Y:S05]  /*0650*/  CALL.ABS.NOINC R28 ;  /* 0x000000001c007343 */ /* 0x001fea0003c00000 */
.L_x_6:
[----:B------:R-:W-:Y:S04]  /*0660*/  ST.E.64 desc[UR36][R4.64], RZ ;  /* 0x000000ff04007985 */ /* 0x000fe8000c101b24 */
[----:B------:R-:W-:Y:S04]  /*0670*/  ST.E.64 desc[UR36][R4.64+0x8], RZ ;  /* 0x000008ff04007985 */ /* 0x000fe8000c101b24 */
[----:B------:R-:W-:Y:S04]  /*0680*/  ST.E.64 desc[UR36][R4.64+0x10], RZ ;  /* 0x000010ff04007985 */ /* 0x000fe8000c101b24 */
[----:B------:R-:W-:Y:S04]  /*0690*/  ST.E.64 desc[UR36][R4.64+0x18], RZ ;  /* 0x000018ff04007985 */ /* 0x000fe8000c101b24 */
[----:B------:R-:W2:Y:S04]  /*06a0*/  LD.E.64 R6, desc[UR36][R18.64] ;  /* 0x0000002412067980 */ /* 0x000ea8000c101b00 */
[----:B--2---:R0:W-:Y:S04]  /*06b0*/  ST.E.64 desc[UR36][R4.64], R6 ;  /* 0x0000000604007985 */ /* 0x0041e8000c101b24 */
[----:B------:R-:W2:Y:S04]  /*06c0*/  LD.E.64 R8, desc[UR36][R18.64+0x8] ;  /* 0x0000082412087980 */ /* 0x000ea8000c101b00 */
[----:B--2---:R1:W-:Y:S04]  /*06d0*/  ST.E.64 desc[UR36][R4.64+0x8], R8 ;  /* 0x0000080804007985 */ /* 0x0043e8000c101b24 */
[----:B------:R-:W2:Y:S04]  /*06e0*/  LD.E.64 R20, desc[UR36][R18.64+0x10] ;  /* 0x0000102412147980 */ /* 0x000ea8000c101b00 */
[----:B--2---:R1:W-:Y:S04]  /*06f0*/  ST.E.64 desc[UR36][R4.64+0x10], R20 ;  /* 0x0000101404007985 */ /* 0x0043e8000c101b24 */
[----:B------:R-:W2:Y:S01]  /*0700*/  LD.E.64 R28, desc[UR36][R18.64+0x18] ;  /* 0x00001824121c7980 */ /* 0x000ea2000c101b00 */
[----:B------:R-:W-:Y:S01]  /*0710*/  BSSY.RECONVERGENT B0, `(.L_x_7) ;  /* 0x0000068000007945 */ /* 0x000fe20003800200 */
[----:B------:R-:W-:Y:S01]  /*0720*/  CS2R R14, SRZ ;  /* 0x00000000000e7805 */ /* 0x000fe2000001ff00 */
[----:B------:R-:W-:Y:S01]  /*0730*/  IMAD.MOV.U32 R13, RZ, RZ, 0xff ;  /* 0x000000ffff0d7424 */ /* 0x000fe200078e00ff */
[----:B0-----:R-:W-:Y:S01]  /*0740*/  CS2R R6, SRZ ;  /* 0x0000000000067805 */ /* 0x001fe2000001ff00 */
[----:B------:R-:W-:-:S02]  /*0750*/  IMAD.MOV.U32 R12, RZ, RZ, RZ ;  /* 0x000000ffff0c7224 */ /* 0x000fc400078e00ff */
[----:B------:R-:W-:Y:S02]  /*0760*/  IMAD.MOV.U32 R11, RZ, RZ, RZ ;  /* 0x000000ffff0b7224 */ /* 0x000fe400078e00ff */
[----:B------:R-:W-:Y:S02]  /*0770*/  IMAD.MOV.U32 R3, RZ, RZ, RZ ;  /* 0x000000ffff037224 */ /* 0x000fe400078e00ff */
[----:B------:R-:W-:Y:S01]  /*0780*/  IMAD.MOV.U32 R0, RZ, RZ, RZ ;  /* 0x000000ffff007224 */ /* 0x000fe200078e00ff */
[----:B--2---:R1:W-:Y:S06]  /*0790*/  ST.E.64 desc[UR36][R4.64+0x18], R28 ;  /* 0x0000181c04007985 */ /* 0x0043ec000c101b24 */
.L_x_12:
[----:B-1----:R-:W-:Y:S02]  /*07a0*/  LOP3.LUT R8, R13, 0x3f, RZ, 0xc0, !PT ;  /* 0x0000003f0d087812 */ /* 0x002fe400078ec0ff */
[----:B------:R-:W-:Y:S02]  /*07b0*/  SHF.R.U32.HI R20, RZ, 0x6, R13 ;  /* 0x00000006ff147819 */ /* 0x000fe4000001160d */
[----:B------:R-:W-:Y:S02]  /*07c0*/  ISETP.NE.AND P0, PT, R8, 0x3f, PT ;  /* 0x0000003f0800780c */ /* 0x000fe40003f05270 */
[----:B------:R-:W-:Y:S02]  /*07d0*/  SHF.L.W.U32.HI R14, R15, 0x1, R14 ;  /* 0x000000010f0e7819 */ /* 0x000fe40000010e0e */
[C---:B0-----:R-:W-:Y:S01]  /*07e0*/  SHF.L.U64.HI R31, R3.reuse, 0x1, R0 ;  /* 0x00000001031f7819 */ /* 0x041fe20000010200 */
[----:B------:R-:W-:Y:S01]  /*07f0*/  IMAD.SHL.U32 R3, R3, 0x2, RZ ;  /* 0x0000000203037824 */ /* 0x000fe200078e00ff */
[----:B------:R-:W-:-:S02]  /*0800*/  SHF.L.W.U32.HI R28, R0, 0x1, R7 ;  /* 0x00000001001c7819 */ /* 0x000fc40000010e07 */
[----:B------:R-:W-:Y:S01]  /*0810*/  SHF.L.W.U32.HI R29, R7, 0x1, R6 ;  /* 0x00000001071d7819 */ /* 0x000fe20000010e06 */
[----:B------:R-:W-:Y:S01]  /*0820*/  IMAD.MOV.U32 R30, RZ, RZ, R3 ;  /* 0x000000ffff1e7224 */ /* 0x000fe200078e0003 */
[----:B------:R-:W-:Y:S02]  /*0830*/  SHF.L.W.U32.HI R8, R6, 0x1, R12 ;  /* 0x0000000106087819 */ /* 0x000fe40000010e0c */
[----:B------:R-:W-:Y:S01]  /*0840*/  SHF.L.W.U32.HI R9, R12, 0x1, R11 ;  /* 0x000000010c097819 */ /* 0x000fe20000010e0b */
[----:B------:R-:W-:Y:S01]  /*0850*/  @P0 IMAD.MOV.U32 R20, RZ, RZ, R2 ;  /* 0x000000ffff140224 */ /* 0x000fe200078e0002 */
[----:B------:R-:W-:Y:S01]  /*0860*/  SHF.L.W.U32.HI R10, R11, 0x1, R15 ;  /* 0x000000010b0a7819 */ /* 0x000fe20000010e0f */
[----:B------:R-:W-:Y:S01]  /*0870*/  IMAD.MOV.U32 R11, RZ, RZ, R14 ;  /* 0x000000ffff0b7224 */ /* 0x000fe200078e000e */
[----:B------:R-:W-:Y:S01]  /*0880*/  ST.E.64 desc[UR36][R18.64+0x8], R28 ;  /* 0x0000081c12007985 */ /* 0x000fe2000c101b24 */
[----:B------:R-:W-:-:S03]  /*0890*/  IMAD.WIDE R6, R20, 0x8, R4 ;  /* 0x0000000814067825 */ /* 0x000fc600078e0204 */
[----:B------:R-:W-:Y:S04]  /*08a0*/  ST.E.64 desc[UR36][R18.64+0x10], R8 ;  /* 0x0000100812007985 */ /* 0x000fe8000c101b24 */
[----:B------:R0:W-:Y:S04]  /*08b0*/  ST.E.64 desc[UR36][R18.64+0x18], R10 ;  /* 0x0000180a12007985 */ /* 0x0001e8000c101b24 */
[----:B------:R1:W-:Y:S04]  /*08c0*/  ST.E.64 desc[UR36][R18.64], R30 ;  /* 0x0000001e12007985 */ /* 0x0003e8000c101b24 */
[----:B------:R-:W2:Y:S01]  /*08d0*/  LD.E.64 R6, desc[UR36][R6.64] ;  /* 0x0000002406067980 */ /* 0x000ea2000c101b00 */
[----:B------:R-:W-:Y:S01]  /*08e0*/  SEL R24, R24, RZ, P0 ;  /* 0x000000ff18187207 */ /* 0x000fe20000000000 */
[----:B------:R-:W-:Y:S01]  /*08f0*/  VIADD R13, R13, 0xffffffff ;  /* 0xffffffff0d0d7836 */ /* 0x000fe20000000000 */
[----:B------:R-:W-:Y:S01]  /*0900*/  SEL R25, R25, 0x80000000, P0 ;  /* 0x8000000019197807 */ /* 0x000fe20000000000 */
[----:B------:R-:W-:Y:S04]  /*0910*/  BSSY.RECONVERGENT B1, `(.L_x_8) ;  /* 0x0000044000017945 */ /* 0x000fe80003800200 */
[----:B------:R-:W-:Y:S01]  /*0920*/  BSSY.RELIABLE B2, `(.L_x_9) ;  /* 0x000001d000027945 */ /* 0x000fe20003800100 */
[----:B------:R-:W-:Y:S01]  /*0930*/  IMAD.MOV.U32 R21, RZ, RZ, RZ ;  /* 0x000000ffff157224 */ /* 0x000fe200078e00ff */
[----:B------:R-:W-:Y:S01]  /*0940*/  ISETP.NE.AND P1, PT, R13, -0x1, PT ;  /* 0xffffffff0d00780c */ /* 0x000fe20003f25270 */
[----:B------:R-:W-:-:S02]  /*0950*/  IMAD.MOV.U32 R12, RZ, RZ, R8 ;  /* 0x000000ffff0c7224 */ /* 0x000fc400078e0008 */
[----:B0-----:R-:W-:Y:S02]  /*0960*/  IMAD.MOV.U32 R11, RZ, RZ, R9 ;  /* 0x000000ffff0b7224 */ /* 0x001fe400078e0009 */
[----:B------:R-:W-:Y:S02]  /*0970*/  IMAD.MOV.U32 R15, RZ, RZ, R10 ;  /* 0x000000ffff0f7224 */ /* 0x000fe400078e000a */
[----:B------:R-:W-:Y:S02]  /*0980*/  IMAD.MOV.U32 R0, RZ, RZ, R31 ;  /* 0x000000ffff007224 */ /* 0x000fe400078e001f */
[----:B------:R-:W-:Y:S01]  /*0990*/  IMAD.MOV.U32 R2, RZ, RZ, R20 ;  /* 0x000000ffff027224 */ /* 0x000fe200078e0014 */
[----:B--2---:R-:W-:Y:S01]  /*09a0*/  LOP3.LUT P0, RZ, R6, R24, RZ, 0xc0, !PT ;  /* 0x0000001806ff7212 */ /* 0x004fe2000780c0ff */
[----:B------:R-:W-:-:S03]  /*09b0*/  IMAD.MOV.U32 R6, RZ, RZ, R29 ;  /* 0x000000ffff067224 */ /* 0x000fc600078e001d */
[----:B------:R-:W-:Y:S01]  /*09c0*/  LOP3.LUT P0, RZ, R7, R25, RZ, 0xc0, P0 ;  /* 0x0000001907ff7212 */ /* 0x000fe2000000c0ff */
[----:B------:R-:W-:-:S12]  /*09d0*/  IMAD.MOV.U32 R7, RZ, RZ, R28 ;  /* 0x000000ffff077224 */ /* 0x000fd800078e001c */
[----:B------:R-:W-:-:S05]  /*09e0*/  @P0 LOP3.LUT R3, R3, 0x1, RZ, 0x3c, !PT ;  /* 0x0000000103030812 */ /* 0x000fca00078e3cff */
[----:B-1----:R-:W-:-:S05]  /*09f0*/  @P0 IMAD.MOV.U32 R30, RZ, RZ, R3 ;  /* 0x000000ffff1e0224 */ /* 0x002fca00078e0003 */
[----:B------:R0:W-:Y:S02]  /*0a00*/  @P0 ST.E.64 desc[UR36][R18.64], R30 ;  /* 0x0000001e12000985 */ /* 0x0001e4000c101b24 */
.L_x_11:
[----:B------:R-:W-:-:S04]  /*0a10*/  VIADD R9, R21, 0x3 ;  /* 0x0000000315097836 */ /* 0x000fc80000000000 */
[----:B------:R-:W-:-:S04]  /*0a20*/  IMAD.WIDE.U32 R28, R9, 0x8, R18 ;  /* 0x00000008091c7825 */ /* 0x000fc800078e0012 */
[----:B------:R-:W-:Y:S02]  /*0a30*/  IMAD.WIDE.U32 R8, R9, 0x8, R16 ;  /* 0x0000000809087825 */ /* 0x000fe400078e0010 */
[----:B------:R-:W2:Y:S04]  /*0a40*/  LD.E.64 R28, desc[UR36][R28.64] ;  /* 0x000000241c1c7980 */ /* 0x000ea8000c101b00 */
[----:B------:R-:W2:Y:S02]  /*0a50*/  LD.E.64 R8, desc[UR36][R8.64] ;  /* 0x0000002408087980 */ /* 0x000ea4000c101b00 */
[----:B--2---:R-:W-:-:S04]  /*0a60*/  ISETP.GE.U32.AND P0, PT, R28, R8, PT ;  /* 0x000000081c00720c */ /* 0x004fc80003f06070 */
[----:B------:R-:W-:-:S13]  /*0a70*/  ISETP.GE.U32.AND.EX P0, PT, R29, R9, PT, P0 ;  /* 0x000000091d00720c */ /* 0x000fda0003f06100 */
[----:B------:R-:W-:Y:S05]  /*0a80*/  @!P0 BREAK.RELIABLE B2 ;  /* 0x0000000000028942 */ /* 0x000fea0003800100 */
[----:B------:R-:W-:Y:S05]  /*0a90*/  @!P0 BRA `(.L_x_10) ;  /* 0x0000000000ac8947 */ /* 0x000fea0003800000 */
[----:B------:R-:W-:Y:S02]  /*0aa0*/  ISETP.LE.U32.AND P0, PT, R28, R8, PT ;  /* 0x000000081c00720c */ /* 0x000fe40003f03070 */
[C---:B------:R-:W-:Y:S01]  /*0ab0*/  ISETP.NE.AND P2, PT, R21.reuse, -0x3, PT ;  /* 0xfffffffd1500780c */ /* 0x040fe20003f45270 */
[----:B------:R-:W-:Y:S01]  /*0ac0*/  VIADD R21, R21, 0xffffffff ;  /* 0xffffffff15157836 */ /* 0x000fe20000000000 */
[----:B------:R-:W-:-:S13]  /*0ad0*/  ISETP.LE.U32.AND.EX P0, PT, R29, R9, PT, P0 ;  /* 0x000000091d00720c */ /* 0x000fda0003f03100 */
[----:B------:R-:W-:Y:S05]  /*0ae0*/  @P2 BRA P0, `(.L_x_11) ;  /* 0xfffffffc00c82947 */ /* 0x000fea000003ffff */
[----:B------:R-:W-:Y:S05]  /*0af0*/  BSYNC.RELIABLE B2 ;  /* 0x0000000000027941 */ /* 0x000fea0003800100 */
.L_x_9:
[----:B------:R-:W2:Y:S02]  /*0b00*/  LD.E.64 R8, desc[UR36][R16.64] ;  /* 0x0000002410087980 */ /* 0x000ea4000c101b00 */
[----:B--2---:R-:W-:Y:S02]  /*0b10*/  ISETP.GE.U32.AND P0, PT, R3, R8, PT ;  /* 0x000000080300720c */ /* 0x004fe40003f06070 */
[----:B------:R-:W-:Y:S02]  /*0b20*/  IADD3 R3, P2, PT, -R8, R3, RZ ;  /* 0x0000000308037210 */ /* 0x000fe40007f5e1ff */
[----:B------:R-:W-:-:S03]  /*0b30*/  ISETP.GE.U32.AND.EX P0, PT, R0, R9, PT, P0 ;  /* 0x000000090000720c */ /* 0x000fc60003f06100 */
[----:B------:R-:W-:Y:S02]  /*0b40*/  IMAD.X R0, R0, 0x1, ~R9, P2 ;  /* 0x0000000100007824 */ /* 0x000fe400010e0e09 */
[----:B------:R-:W-:Y:S02]  /*0b50*/  IMAD.MOV.U32 R8, RZ, RZ, R3 ;  /* 0x000000ffff087224 */ /* 0x000fe400078e0003 */
[----:B------:R-:W-:-:S05]  /*0b60*/  IMAD.MOV.U32 R9, RZ, RZ, R0 ;  /* 0x000000ffff097224 */ /* 0x000fca00078e0000 */
[----:B------:R1:W-:Y:S04]  /*0b70*/  ST.E.64 desc[UR36][R18.64], R8 ;  /* 0x0000000812007985 */ /* 0x0003e8000c101b24 */
[----:B-1----:R-:W2:Y:S01]  /*0b80*/  LD.E.64 R8, desc[UR36][R16.64+0x8] ;  /* 0x0000082410087980 */ /* 0x002ea2000c101b00 */
[----:B------:R-:W-:-:S04]  /*0b90*/  SEL R21, RZ, 0x1, P0 ;  /* 0x00000001ff157807 */ /* 0x000fc80000000000 */
[----:B--2---:R-:W-:-:S05]  /*0ba0*/  IADD3 R10, P0, PT, R8, R21, RZ ;  /* 0x00000015080a7210 */ /* 0x004fca0007f1e0ff */
[----:B------:R-:W-:Y:S01]  /*0bb0*/  IMAD.X R21, RZ, RZ, R9, P0 ;  /* 0x000000ffff157224 */ /* 0x000fe200000e0609 */
[----:B------:R-:W-:Y:S02]  /*0bc0*/  ISETP.GE.U32.AND P0, PT, R7, R10, PT ;  /* 0x0000000a0700720c */ /* 0x000fe40003f06070 */
        /* <DEDUP_REMOVED lines=19> */
[----:B--2---:R-:W-:-:S04]  /*0d00*/  IADD3 R15, P0, P2, R15, -R8, -R10 ;  /* 0x800000080f0f7210 */ /* 0x004fc80007a1e80a */
[----:B------:R-:W-:Y:S01]  /*0d10*/  IADD3.X R14, PT, PT, R14, -0x1, ~R9, P0, P2 ;  /* 0xffffffff0e0e7810 */ /* 0x000fe200007e4c09 */
[----:B------:R-:W-:-:S04]  /*0d20*/  IMAD.MOV.U32 R8, RZ, RZ, R15 ;  /* 0x000000ffff087224 */ /* 0x000fc800078e000f */
[----:B------:R-:W-:-:S05]  /*0d30*/  IMAD.MOV.U32 R9, RZ, RZ, R14 ;  /* 0x000000ffff097224 */ /* 0x000fca00078e000e */
[----:B------:R1:W-:Y:S02]  /*0d40*/  ST.E.64 desc[UR36][R18.64+0x18], R8 ;  /* 0x0000180812007985 */ /* 0x0003e4000c101b24 */
.L_x_10:
[----:B------:R-:W-:Y:S05]  /*0d50*/  BSYNC.RECONVERGENT B1 ;  /* 0x0000000000017941 */ /* 0x000fea0003800200 */
.L_x_8:
[--C-:B------:R-:W-:Y:S02]  /*0d60*/  SHF.R.U64 R24, R24, 0x1, R25.reuse ;  /* 0x0000000118187819 */ /* 0x100fe40000001219 */
[----:B------:R-:W-:Y:S01]  /*0d70*/  SHF.R.U32.HI R25, RZ, 0x1, R25 ;  /* 0x00000001ff197819 */ /* 0x000fe20000011619 */
[----:B------:R-:W-:Y:S06]  /*0d80*/  @P1 BRA `(.L_x_12) ;  /* 0xfffffff800841947 */ /* 0x000fec000383ffff */
[----:B------:R-:W-:Y:S05]  /*0d90*/  BSYNC.RECONVERGENT B0 ;  /* 0x0000000000007941 */ /* 0x000fea0003800200 */
.L_x_7:
[----:B------:R-:W-:-:S04]  /*0da0*/  MOV R0, 0x8 ;  /* 0x0000000800007802 */ /* 0x000fc80000000f00 */
[----:B------:R2:W3:Y:S03]  /*0db0*/  LDC.64 R6, c[0x4][R0] ;  /* 0x0100000000067b82 */ /* 0x0004e60000000a00 */
[----:B------:R-:W-:-:S07]  /*0dc0*/  LEPC R20, `(.L_x_13) ;  /* 0x000000001014794e */ /* 0x000fce0000000000 */
[----:B0123--:R-:W-:Y:S05]  /*0dd0*/  CALL.ABS.NOINC R6 ;  /* 0x0000000006007343 */ /* 0x00ffea0003c00000 */
.L_x_13:
[----:B------:R-:W2:Y:S02]  /*0de0*/  LD.E.64 R4, desc[UR36][R18.64] ;  /* 0x0000002412047980 */ /* 0x000ea4000c101b00 */
[----:B--2---:R-:W-:-:S04]  /*0df0*/  ISETP.NE.U32.AND P0, PT, R4, RZ, PT ;  /* 0x000000ff0400720c */ /* 0x004fc80003f05070 */
[----:B------:R-:W-:-:S13]  /*0e00*/  ISETP.NE.AND.EX P0, PT, R5, RZ, PT, P0 ;  /* 0x000000ff0500720c */ /* 0x000fda0003f05300 */
[----:B------:R-:W-:Y:S05]  /*0e10*/  @P0 BRA `(.L_x_3) ;  /* 0x0000000c00c00947 */ /* 0x000fea0003800000 */
[----:B------:R-:W2:Y:S01]  /*0e20*/  LD.E.64 R4, desc[UR36][R18.64+0x8] ;  /* 0x0000082412047980 */ /* 0x000ea2000c101b00 */
[----:B------:R-:W-:Y:S01]  /*0e30*/  BSSY.RELIABLE B7, `(.L_x_14) ;  /* 0x00000ed000077945 */ /* 0x000fe20003800100 */
        /* <DEDUP_REMOVED lines=11> */
[----:B------:R-:W-:Y:S01]  /*0ef0*/  ISETP.NE.AND P0, PT, R26, RZ, PT ;  /* 0x000000ff1a00720c */ /* 0x000fe20003f05270 */
[----:B------:R-:W-:-:S12]  /*0f00*/  BSSY.RECONVERGENT B6, `(.L_x_16) ;  /* 0x00000d7000067945 */ /* 0x000fd80003800200 */
[----:B------:R-:W-:Y:S05]  /*0f10*/  @!P0 BRA `(.L_x_17) ;  /* 0x0000000c00548947 */ /* 0x000fea0003800000 */
[----:B------:R-:W-:Y:S01]  /*0f20*/  MOV R0, 0x0 ;  /* 0x0000000000007802 */ /* 0x000fe20000000f00 */
[----:B------:R-:W-:Y:S02]  /*0f30*/  IMAD.MOV.U32 R4, RZ, RZ, 0x20 ;  /* 0x00000020ff047424 */ /* 0x000fe400078e00ff */
[----:B------:R-:W-:Y:S01]  /*0f40*/  IMAD.MOV.U32 R5, RZ, RZ, RZ ;  /* 0x000000ffff057224 */ /* 0x000fe200078e00ff */
[----:B------:R0:W1:Y:S06]  /*0f50*/  LDC.64 R6, c[0x4][R0] ;  /* 0x0100000000067b82 */ /* 0x00006c0000000a00 */
[----:B------:R-:W-:-:S07]  /*0f60*/  LEPC R20, `(.L_x_18) ;  /* 0x000000001014794e */ /* 0x000fce0000000000 */
[----:B01----:R-:W-:Y:S05]  /*0f70*/  CALL.ABS.NOINC R6 ;  /* 0x0000000006007343 */ /* 0x003fea0003c00000 */
.L_x_18:
        /* <DEDUP_REMOVED lines=13> */
[----:B------:R-:W-:Y:S01]  /*1050*/  IMAD.MOV.U32 R21, RZ, RZ, RZ ;  /* 0x000000ffff157224 */ /* 0x000fe200078e00ff */
[----:B------:R-:W-:Y:S01]  /*1060*/  CS2R R14, SRZ ;  /* 0x00000000000e7805 */ /* 0x000fe2000001ff00 */
[----:B------:R-:W-:Y:S01]  /*1070*/  IMAD.MOV.U32 R20, RZ, RZ, -0x80000000 ;  /* 0x80000000ff147424 */ /* 0x000fe200078e00ff */
[----:B0-----:R-:W-:Y:S01]  /*1080*/  CS2R R6, SRZ ;  /* 0x0000000000067805 */ /* 0x001fe2000001ff00 */
[----:B------:R-:W-:-:S02]  /*1090*/  IMAD.MOV.U32 R3, RZ, RZ, RZ ;  /* 0x000000ffff037224 */ /* 0x000fc400078e00ff */
[----:B------:R-:W-:Y:S01]  /*10a0*/  IMAD.MOV.U32 R0, RZ, RZ, RZ ;  /* 0x000000ffff007224 */ /* 0x000fe200078e00ff */
[----:B--2---:R1:W-:Y:S06]  /*10b0*/  ST.E.64 desc[UR36][R4.64+0x18], R12 ;  /* 0x0000180c04007985 */ /* 0x0043ec000c101b24 */
.L_x_34:
[----:B------:R-:W-:Y:S01]  /*10c0*/  SHF.L.W.U32.HI R28, R29, 0x1, R28 ;  /* 0x000000011d1c7819 */ /* 0x000fe20000010e1c */
[----:B0123--:R-:W-:Y:S01]  /*10d0*/  IMAD.SHL.U32 R8, R3, 0x2, RZ ;  /* 0x0000000203087824 */ /* 0x00ffe200078e00ff */
[----:B------:R-:W-:Y:S01]  /*10e0*/  SHF.L.W.U32.HI R10, R0, 0x1, R7 ;  /* 0x00000001000a7819 */ /* 0x000fe20000010e07 */
[----:B------:R-:W-:Y:S01]  /*10f0*/  BSSY.RECONVERGENT B0, `(.L_x_20) ;  /* 0x00000ad000007945 */ /* 0x000fe20003800200 */
[----:B------:R-:W-:Y:S01]  /*1100*/  SHF.L.W.U32.HI R11, R7, 0x1, R6 ;  /* 0x00000001070b7819 */ /* 0x000fe20000010e06 */
[----:B------:R-:W-:Y:S01]  /*1110*/  IMAD.MOV.U32 R13, RZ, RZ, R28 ;  /* 0x000000ffff0d7224 */ /* 0x000fe200078e001c */
[----:B------:R-:W-:Y:S01]  /*1120*/  SHF.L.U64.HI R9, R3, 0x1, R0 ;  /* 0x0000000103097819 */ /* 0x000fe20000010200 */
[----:B------:R-:W-:Y:S01]  /*1130*/  IMAD.MOV.U32 R7, RZ, RZ, R10 ;  /* 0x000000ffff077224 */ /* 0x000fe200078e000a */
[----:B------:R-:W-:Y:S01]  /*1140*/  SHF.L.W.U32.HI R30, R6, 0x1, R15 ;  /* 0x00000001061e7819 */ /* 0x000fe20000010e0f */
[----:B------:R0:W-:Y:S01]  /*1150*/  ST.E.64 desc[UR36][R16.64+0x8], R10 ;  /* 0x0000080a10007985 */ /* 0x0001e2000c101b24 */
[----:B------:R-:W-:Y:S01]  /*1160*/  SHF.L.W.U32.HI R31, R15, 0x1, R14 ;  /* 0x000000010f1f7819 */ /* 0x000fe20000010e0e */
[----:B------:R-:W-:Y:S01]  /*1170*/  IMAD.MOV.U32 R6, RZ, RZ, R11 ;  /* 0x000000ffff067224 */ /* 0x000fe200078e000b */
[----:B------:R-:W-:Y:S01]  /*1180*/  SHF.L.W.U32.HI R12, R14, 0x1, R29 ;  /* 0x000000010e0c7819 */ /* 0x000fe20000010e1d */
[----:B------:R0:W-:Y:S01]  /*1190*/  ST.E.64 desc[UR36][R16.64], R8 ;  /* 0x0000000810007985 */ /* 0x0001e2000c101b24 */
[----:B------:R-:W-:Y:S01]  /*11a0*/  LOP3.LUT P0, RZ, R21, R26, RZ, 0xc0, !PT ;  /* 0x0000001a15ff7212 */ /* 0x000fe2000780c0ff */
[----:B------:R-:W-:-:S02]  /*11b0*/  IMAD.MOV.U32 R15, RZ, RZ, R30 ;  /* 0x000000ffff0f7224 */ /* 0x000fc400078e001e */
[----:B------:R0:W-:Y:S01]  /*11c0*/  ST.E.64 desc[UR36][R16.64+0x10], R30 ;  /* 0x0000101e10007985 */ /* 0x0001e2000c101b24 */
[----:B------:R-:W-:Y:S01]  /*11d0*/  LOP3.LUT P0, RZ, R20, RZ, RZ, 0xc0, P0 ;  /* 0x000000ff14ff7212 */ /* 0x000fe2000000c0ff */
[----:B------:R-:W-:Y:S02]  /*11e0*/  IMAD.MOV.U32 R14, RZ, RZ, R31 ;  /* 0x000000ffff0e7224 */ /* 0x000fe400078e001f */
[----:B------:R0:W-:Y:S01]  /*11f0*/  ST.E.64 desc[UR36][R16.64+0x18], R12 ;  /* 0x0000180c10007985 */ /* 0x0001e2000c101b24 */
[----:B------:R-:W-:Y:S02]  /*1200*/  IMAD.MOV.U32 R29, RZ, RZ, R12 ;  /* 0x000000ffff1d7224 */ /* 0x000fe400078e000c */
[----:B------:R-:W-:Y:S02]  /*1210*/  IMAD.MOV.U32 R3, RZ, RZ, R8 ;  /* 0x000000ffff037224 */ /* 0x000fe400078e0008 */
[----:B------:R-:W-:-:S05]  /*1220*/  IMAD.MOV.U32 R0, RZ, RZ, R9 ;  /* 0x000000ffff007224 */ /* 0x000fca00078e0009 */
[----:B------:R-:W-:Y:S05]  /*1230*/  @!P0 BRA `(.L_x_21) ;  /* 0x0000000800608947 */ /* 0x000fea0003800000 */
[----:B0-----:R-:W2:Y:S01]  /*1240*/  LD.E.64 R10, desc[UR36][R4.64] ;  /* 0x00000024040a7980 */ /* 0x001ea2000c101b00 */
[----:B------:R-:W-:Y:S01]  /*1250*/  LOP3.LUT R3, RZ, R8, RZ, 0x33, !PT ;  /* 0x00000008ff037212 */ /* 0x000fe200078e33ff */
[----:B------:R-:W-:Y:S03]  /*1260*/  BSSY.RECONVERGENT B2, `(.L_x_22) ;  /* 0x000001a000027945 */ /* 0x000fe60003800200 */
[----:B--2---:R-:W-:Y:S02]  /*1270*/  ISETP.GT.U32.AND P1, PT, R10, R3, PT ;  /* 0x000000030a00720c */ /* 0x004fe40003f24070 */
[----:B------:R-:W-:-:S04]  /*1280*/  LOP3.LUT R3, RZ, R9, RZ, 0x33, !PT ;  /* 0x00000009ff037212 */ /* 0x000fc800078e33ff */
[----:B------:R-:W-:-:S13]  /*1290*/  ISETP.GT.U32.AND.EX P1, PT, R11, R3, PT, P1 ;  /* 0x000000030b00720c */ /* 0x000fda0003f24110 */
[----:B------:R-:W-:-:S05]  /*12a0*/  @P1 IADD3 R3, P0, PT, R10, R8, RZ ;  /* 0x000000080a031210 */ /* 0x000fca0007f1e0ff */
[----:B------:R-:W-:Y:S01]  /*12b0*/  @P1 IMAD.X R0, R11, 0x1, R9, P0 ;  /* 0x000000010b001824 */ /* 0x000fe200000e0609 */
[----:B------:R-:W-:Y:S01]  /*12c0*/  @P1 PLOP3.LUT P0, PT, PT, PT, PT, 0x80, 0x8 ;  /* 0x000000000008181c */ /* 0x000fe20003f0f070 */
[----:B------:R-:W-:Y:S02]  /*12d0*/  @P1 IMAD.MOV.U32 R12, RZ, RZ, R3 ;  /* 0x000000ffff0c1224 */ /* 0x000fe400078e0003 */
[----:B------:R-:W-:-:S05]  /*12e0*/  @P1 IMAD.MOV.U32 R13, RZ, RZ, R0 ;  /* 0x000000ffff0d1224 */ /* 0x000fca00078e0000 */
[----:B------:R0:W-:Y:S02]  /*12f0*/  @P1 ST.E.64 desc[UR36][R16.64], R12 ;  /* 0x0000000c10001985 */ /* 0x0001e4000c101b24 */
[----:B0-----:R-:W-:Y:S01]  /*1300*/  @P1 IMAD.MOV.U32 R12, RZ, RZ, 0x1 ;  /* 0x00000001ff0c1424 */ /* 0x001fe200078e00ff */
[----:B------:R-:W-:Y:S06]  /*1310*/  @P1 BRA `(.L_x_23) ;  /* 0x0000000000381947 */ /* 0x000fec0003800000 */
[----:B------:R-:W-:-:S04]  /*1320*/  LOP3.LUT R3, RZ, R10, RZ, 0x33, !PT ;  /* 0x0000000aff037212 */ /* 0x000fc800078e33ff */
[----:B------:R-:W-:Y:S02]  /*1330*/  ISETP.GT.U32.AND P0, PT, R8, R3, PT ;  /* 0x000000030800720c */ /* 0x000fe40003f04070 */
[----:B------:R-:W-:Y:S02]  /*1340*/  LOP3.LUT R3, RZ, R11, RZ, 0x33, !PT ;  /* 0x0000000bff037212 */ /* 0x000fe400078e33ff */
[----:B------:R-:W-:Y:S02]  /*1350*/  IADD3 R8, P1, PT, R10, R8, RZ ;  /* 0x000000080a087210 */ /* 0x000fe40007f3e0ff */
[----:B------:R-:W-:-:S03]  /*1360*/  ISETP.GT.U32.AND.EX P0, PT, R9, R3, PT, P0 ;  /* 0x000000030900720c */ /* 0x000fc60003f04100 */
[----:B------:R-:W-:-:S10]  /*1370*/  IMAD.X R9, R11, 0x1, R9, P1 ;  /* 0x000000010b097824 */ /* 0x000fd400008e0609 */
[----:B------:R0:W-:Y:S01]  /*1380*/  @P0 ST.E.64 desc[UR36][R16.64], R8 ;  /* 0x0000000810000985 */ /* 0x0001e2000c101b24 */
[--C-:B------:R-:W-:Y:S02]  /*1390*/  @P0 IMAD.MOV.U32 R3, RZ, RZ, R8.reuse ;  /* 0x000000ffff030224 */ /* 0x100fe400078e0008 */
[--C-:B------:R-:W-:Y:S01]  /*13a0*/  @P0 IMAD.MOV.U32 R0, RZ, RZ, R9.reuse ;  /* 0x000000ffff000224 */ /* 0x100fe200078e0009 */
[----:B------:R0:W-:Y:S01]  /*13b0*/  @!P0 ST.E.64 desc[UR36][R16.64], R8 ;  /* 0x0000000810008985 */ /* 0x0001e2000c101b24 */
[----:B------:R-:W-:Y:S02]  /*13c0*/  @P0 IMAD.MOV.U32 R12, RZ, RZ, 0x1 ;  /* 0x00000001ff0c0424 */ /* 0x000fe400078e00ff */
[----:B------:R-:W-:Y:S02]  /*13d0*/  @!P0 IMAD.MOV.U32 R3, RZ, RZ, R8 ;  /* 0x000000ffff038224 */ /* 0x000fe400078e0008 */
[----:B------:R-:W-:Y:S02]  /*13e0*/  @!P0 IMAD.MOV.U32 R0, RZ, RZ, R9 ;  /* 0x000000ffff008224 */ /* 0x000fe400078e0009 */
[----:B------:R-:W-:-:S07]  /*13f0*/  @!P0 IMAD.MOV.U32 R12, RZ, RZ, RZ ;  /* 0x000000ffff0c8224 */ /* 0x000fce00078e00ff */
.L_x_23:
[----:B------:R-:W-:Y:S05]  /*1400*/  BSYNC.RECONVERGENT B2 ;  /* 0x0000000000027941 */ /* 0x000fea0003800200 */
.L_x_22:
[----:B0-----:R-:W2:Y:S01]  /*1410*/  LD.E.64 R8, desc[UR36][R4.64+0x8] ;  /* 0x0000082404087980 */ /* 0x001ea2000c101b00 */
[----:B------:R-:W-:Y:S01]  /*1420*/  LOP3.LUT R11, RZ, R7, RZ, 0x33, !PT ;  /* 0x00000007ff0b7212 */ /* 0x000fe200078e33ff */
[----:B------:R-:W-:Y:S03]  /*1430*/  BSSY.RECONVERGENT B2, `(.L_x_24) ;  /* 0x0000029000027945 */ /* 0x000fe60003800200 */
[----:B--2---:R-:W-:Y:S02]  /*1440*/  ISETP.GT.U32.AND P1, PT, R8, R11, PT ;  /* 0x0000000b0800720c */ /* 0x004fe40003f24070 */
[----:B------:R-:W-:-:S04]  /*1450*/  LOP3.LUT R11, RZ, R6, RZ, 0x33, !PT ;  /* 0x00000006ff0b7212 */ /* 0x000fc800078e33ff */
[----:B------:R-:W-:Y:S02]  /*1460*/  ISETP.GT.U32.AND.EX P1, PT, R9, R11, PT, P1 ;  /* 0x0000000b0900720c */ /* 0x000fe40003f24110 */
[----:B------:R-:W-:-:S11]  /*1470*/  CS2R R10, SRZ ;  /* 0x00000000000a7805 */ /* 0x000fd6000001ff00 */
[----:B------:R-:W-:Y:S05]  /*1480*/  @P1 BRA `(.L_x_25) ;  /* 0x0000000000701947 */ /* 0x000fea0003800000 */
[----:B------:R-:W-:Y:S02]  /*1490*/  LOP3.LUT R30, RZ, R8, RZ, 0x33, !PT ;  /* 0x00000008ff1e7212 */ /* 0x000fe400078e33ff */
[----:B------:R-:W-:Y:S02]  /*14a0*/  LOP3.LUT R13, RZ, R9, RZ, 0x33, !PT ;  /* 0x00000009ff0d7212 */ /* 0x000fe400078e33ff */
[----:B------:R-:W-:-:S04]  /*14b0*/  ISETP.GT.U32.AND P1, PT, R7, R30, PT ;  /* 0x0000001e0700720c */ /* 0x000fc80003f24070 */
[----:B------:R-:W-:-:S13]  /*14c0*/  ISETP.GT.U32.AND.EX P1, PT, R6, R13, PT, P1 ;  /* 0x0000000d0600720c */ /* 0x000fda0003f24110 */
[----:B------:R-:W-:Y:S05]  /*14d0*/  @P1 BRA `(.L_x_26) ;  /* 0x00000000003c1947 */ /* 0x000fea0003800000 */
[----:B------:R-:W-:Y:S02]  /*14e0*/  ISETP.NE.U32.AND P2, PT, R7, -0x1, PT ;  /* 0xffffffff0700780c */ /* 0x000fe40003f45070 */
[----:B------:R-:W-:Y:S02]  /*14f0*/  ISETP.EQ.U32.AND P1, PT, R8, -0x1, PT ;  /* 0xffffffff0800780c */ /* 0x000fe40003f22070 */
[----:B------:R-:W-:-:S04]  /*1500*/  ISETP.NE.AND.EX P2, PT, R6, -0x1, PT, P2 ;  /* 0xffffffff0600780c */ /* 0x000fc80003f45320 */
[----:B------:R-:W-:-:S04]  /*1510*/  ISETP.EQ.OR.EX P1, PT, R9, -0x1, !P2, P1 ;  /* 0xffffffff0900780c */ /* 0x000fc80005722710 */
[----:B------:R-:W-:-:S13]  /*1520*/  PLOP3.LUT P0, PT, P0, P1, PT, 0x80, 0x8 ;  /* 0x000000000008781c */ /* 0x000fda0000703070 */
[----:B------:R-:W-:Y:S01]  /*1530*/  @!P0 IADD3 R7, P1, P2, R7, R8, R12 ;  /* 0x0000000807078210 */ /* 0x000fe20007a3e00c */
[----:B------:R-:W-:Y:S02]  /*1540*/  @!P0 IMAD.MOV.U32 R12, RZ, RZ, RZ ;  /* 0x000000ffff0c8224 */ /* 0x000fe400078e00ff */
[----:B------:R-:W-:Y:S01]  /*1550*/  @P0 IMAD.MOV.U32 R12, RZ, RZ, 0x1 ;  /* 0x00000001ff0c0424 */ /* 0x000fe200078e00ff */
[----:B------:R-:W-:Y:S01]  /*1560*/  @!P0 IADD3.X R6, PT, PT, R6, R9, R11, P1, P2 ;  /* 0x0000000906068210 */ /* 0x000fe20000fe440b */
[----:B------:R-:W-:-:S04]  /*1570*/  @!P0 IMAD.MOV.U32 R8, RZ, RZ, R7 ;  /* 0x000000ffff088224 */ /* 0x000fc800078e0007 */
[----:B------:R-:W-:Y:S01]  /*1580*/  @!P0 IMAD.MOV.U32 R9, RZ, RZ, R6 ;  /* 0x000000ffff098224 */ /* 0x000fe200078e0006 */
[----:B------:R-:W-:-:S04]  /*1590*/  @P0 CS2R R6, SRZ ;  /* 0x0000000000060805 */ /* 0x000fc8000001ff00 */
[----:B------:R1:W-:Y:S04]  /*15a0*/  @!P0 ST.E.64 desc[UR36][R16.64+0x8], R8 ;  /* 0x0000080810008985 */ /* 0x0003e8000c101b24 */
[----:B------:R1:W-:Y:S01]  /*15b0*/  @P0 ST.E.64 desc[UR36][R16.64+0x8], RZ ;  /* 0x000008ff10000985 */ /* 0x0003e2000c101b24 */
[----:B------:R-:W-:Y:S05]  /*15c0*/  BRA `(.L_x_27) ;  /* 0x00000000003c7947 */ /* 0x000fea0003800000 */
.L_x_26:
[----:B------:R-:W-:Y:S01]  /*15d0*/  IADD3 R7, P0, P1, R8, R7, R12 ;  /* 0x0000000708077210 */ /* 0x000fe2000791e00c */
[----:B------:R-:W-:-:S03]  /*15e0*/  IMAD.MOV.U32 R12, RZ, RZ, 0x1 ;  /* 0x00000001ff0c7424 */ /* 0x000fc600078e00ff */
[----:B------:R-:W-:Y:S01]  /*15f0*/  IADD3.X R6, PT, PT, R9, R6, R11, P0, P1 ;  /* 0x0000000609067210 */ /* 0x000fe200007e240b */
[----:B------:R-:W-:Y:S01]  /*1600*/  IMAD.MOV.U32 R8, RZ, RZ, R7 ;  /* 0x000000ffff087224 */ /* 0x000fe200078e0007 */
[----:B------:R-:W-:-:S03]  /*1610*/  PLOP3.LUT P0, PT, PT, PT, PT, 0x80, 0x8 ;  /* 0x000000000008781c */ /* 0x000fc60003f0f070 */
[----:B------:R-:W-:-:S05]  /*1620*/  IMAD.MOV.U32 R9, RZ, RZ, R6 ;  /* 0x000000ffff097224 */ /* 0x000fca00078e0006 */
[----:B------:R2:W-:Y:S01]  /*1630*/  ST.E.64 desc[UR36][R16.64+0x8], R8 ;  /* 0x0000080810007985 */ /* 0x0005e2000c101b24 */
[----:B------:R-:W-:Y:S05]  /*1640*/  BRA `(.L_x_27) ;  /* 0x00000000001c7947 */ /* 0x000fea0003800000 */
.L_x_25:
[----:B------:R-:W-:Y:S01]  /*1650*/  IADD3 R7, P0, P1, R7, R8, R12 ;  /* 0x0000000807077210 */ /* 0x000fe2000791e00c */
[----:B------:R-:W-:-:S03]  /*1660*/  IMAD.MOV.U32 R12, RZ, RZ, 0x1 ;  /* 0x00000001ff0c7424 */ /* 0x000fc600078e00ff */
[----:B------:R-:W-:Y:S01]  /*1670*/  IADD3.X R6, PT, PT, R6, R9, R11, P0, P1 ;  /* 0x0000000906067210 */ /* 0x000fe200007e240b */
[----:B------:R-:W-:Y:S01]  /*1680*/  IMAD.MOV.U32 R8, RZ, RZ, R7 ;  /* 0x000000ffff087224 */ /* 0x000fe200078e0007 */
[----:B------:R-:W-:-:S03]  /*1690*/  PLOP3.LUT P0, PT, PT, PT, PT, 0x80, 0x8 ;  /* 0x000000000008781c */ /* 0x000fc60003f0f070 */
[----:B------:R-:W-:-:S05]  /*16a0*/  IMAD.MOV.U32 R9, RZ, RZ, R6 ;  /* 0x000000ffff097224 */ /* 0x000fca00078e0006 */
[----:B------:R0:W-:Y:S05]  /*16b0*/  ST.E.64 desc[UR36][R16.64+0x8], R8 ;  /* 0x0000080810007985 */ /* 0x0001ea000c101b24 */
.L_x_27:
[----:B------:R-:W-:Y:S05]  /*16c0*/  BSYNC.RECONVERGENT B2 ;  /* 0x0000000000027941 */ /* 0x000fea0003800200 */
.L_x_24:
[----:B012---:R-:W2:Y:S01]  /*16d0*/  LD.E.64 R8, desc[UR36][R4.64+0x10] ;  /* 0x0000102404087980 */ /* 0x007ea2000c101b00 */
[----:B------:R-:W-:Y:S01]  /*16e0*/  LOP3.LUT R11, RZ, R15, RZ, 0x33, !PT ;  /* 0x0000000fff0b7212 */ /* 0x000fe200078e33ff */
[----:B------:R-:W-:Y:S03]  /*16f0*/  BSSY.RECONVERGENT B2, `(.L_x_28) ;  /* 0x0000029000027945 */ /* 0x000fe60003800200 */
[----:B--2---:R-:W-:Y:S02]  /*1700*/  ISETP.GT.U32.AND P1, PT, R8, R11, PT ;  /* 0x0000000b0800720c */ /* 0x004fe40003f24070 */
[----:B------:R-:W-:-:S04]  /*1710*/  LOP3.LUT R11, RZ, R14, RZ, 0x33, !PT ;  /* 0x0000000eff0b7212 */ /* 0x000fc800078e33ff */
[----:B------:R-:W-:Y:S01]  /*1720*/  ISETP.GT.U32.AND.EX P1, PT, R9, R11, PT, P1 ;  /* 0x0000000b0900720c */ /* 0x000fe20003f24110 */
[----:B------:R-:W-:-:S12]  /*1730*/  IMAD.MOV.U32 R11, RZ, RZ, RZ ;  /* 0x000000ffff0b7224 */ /* 0x000fd800078e00ff */
        /* <DEDUP_REMOVED lines=11> */
[----:B------:R-:W-:-:S04]  /*17f0*/  @!P0 IADD3 R15, P1, P2, R15, R8, R12 ;  /* 0x000000080f0f8210 */ /* 0x000fc80007a3e00c */
[----:B------:R-:W-:Y:S01]  /*1800*/  @!P0 IADD3.X R14, PT, PT, R14, R9, R10, P1, P2 ;  /* 0x000000090e0e8210 */ /* 0x000fe20000fe440a */
[----:B------:R-:W-:Y:S02]  /*1810*/  @!P0 IMAD.MOV.U32 R8, RZ, RZ, R15 ;  /* 0x000000ffff088224 */ /* 0x000fe400078e000f */
[----:B------:R-:W-:Y:S02]  /*1820*/  @!P0 IMAD.MOV.U32 R10, RZ, RZ, RZ ;  /* 0x000000ffff0a8224 */ /* 0x000fe400078e00ff */
[----:B------:R-:W-:Y:S01]  /*1830*/  @!P0 IMAD.MOV.U32 R9, RZ, RZ, R14 ;  /* 0x000000ffff098224 */ /* 0x000fe200078e000e */
[----:B------:R-:W-:Y:S01]  /*1840*/  @P0 CS2R R14, SRZ ;  /* 0x00000000000e0805 */ /* 0x000fe2000001ff00 */
[----:B------:R-:W-:-:S03]  /*1850*/  @P0 IMAD.MOV.U32 R10, RZ, RZ, 0x1 ;  /* 0x00000001ff0a0424 */ /* 0x000fc600078e00ff */
[----:B------:R1:W-:Y:S04]  /*1860*/  @!P0 ST.E.64 desc[UR36][R16.64+0x10], R8 ;  /* 0x0000100810008985 */ /* 0x0003e8000c101b24 */
[----:B------:R1:W-:Y:S01]  /*1870*/  @P0 ST.E.64 desc[UR36][R16.64+0x10], RZ ;  /* 0x000010ff10000985 */ /* 0x0003e2000c101b24 */
[----:B------:R-:W-:Y:S05]  /*1880*/  BRA `(.L_x_31) ;  /* 0x00000000003c7947 */ /* 0x000fea0003800000 */
.L_x_30:
[----:B------:R-:W-:-:S04]  /*1890*/  IADD3 R15, P0, P1, R8, R15, R12 ;  /* 0x0000000f080f7210 */ /* 0x000fc8000791e00c */
[----:B------:R-:W-:Y:S01]  /*18a0*/  IADD3.X R14, PT, PT, R9, R14, R10, P0, P1 ;  /* 0x0000000e090e7210 */ /* 0x000fe200007e240a */
[----:B------:R-:W-:Y:S01]  /*18b0*/  IMAD.MOV.U32 R8, RZ, RZ, R15 ;  /* 0x000000ffff087224 */ /* 0x000fe200078e000f */
[----:B------:R-:W-:Y:S01]  /*18c0*/  PLOP3.LUT P0, PT, PT, PT, PT, 0x80, 0x8 ;  /* 0x000000000008781c */ /* 0x000fe20003f0f070 */
[----:B------:R-:W-:Y:S02]  /*18d0*/  IMAD.MOV.U32 R10, RZ, RZ, 0x1 ;  /* 0x00000001ff0a7424 */ /* 0x000fe400078e00ff */
[----:B------:R-:W-:-:S05]  /*18e0*/  IMAD.MOV.U32 R9, RZ, RZ, R14 ;  /* 0x000000ffff097224 */ /* 0x000fca00078e000e */
[----:B------:R2:W-:Y:S01]  /*18f0*/  ST.E.64 desc[UR36][R16.64+0x10], R8 ;  /* 0x0000100810007985 */ /* 0x0005e2000c101b24 */
[----:B------:R-:W-:Y:S05]  /*1900*/  BRA `(.L_x_31) ;  /* 0x00000000001c7947 */ /* 0x000fea0003800000 */
.L_x_29:
[----:B------:R-:W-:-:S04]  /*1910*/  IADD3 R15, P0, P1, R15, R8, R12 ;  /* 0x000000080f0f7210 */ /* 0x000fc8000791e00c */
[----:B------:R-:W-:Y:S01]  /*1920*/  IADD3.X R14, PT, PT, R14, R9, R10, P0, P1 ;  /* 0x000000090e0e7210 */ /* 0x000fe200007e240a */
[----:B------:R-:W-:Y:S01]  /*1930*/  IMAD.MOV.U32 R8, RZ, RZ, R15 ;  /* 0x000000ffff087224 */ /* 0x000fe200078e000f */
[----:B------:R-:W-:Y:S01]  /*1940*/  PLOP3.LUT P0, PT, PT, PT, PT, 0x80, 0x8 ;  /* 0x000000000008781c */ /* 0x000fe20003f0f070 */
[----:B------:R-:W-:Y:S02]  /*1950*/  IMAD.MOV.U32 R10, RZ, RZ, 0x1 ;  /* 0x00000001ff0a7424 */ /* 0x000fe400078e00ff */
[----:B------:R-:W-:-:S05]  /*1960*/  IMAD.MOV.U32 R9, RZ, RZ, R14 ;  /* 0x000000ffff097224 */ /* 0x000fca00078e000e */
[----:B------:R0:W-:Y:S05]  /*1970*/  ST.E.64 desc[UR36][R16.64+0x10], R8 ;  /* 0x0000100810007985 */ /* 0x0001ea000c101b24 */
.L_x_31:
[----:B------:R-:W-:Y:S05]  /*1980*/  BSYNC.RECONVERGENT B2 ;  /* 0x0000000000027941 */ /* 0x000fea0003800200 */
.L_x_28:
[----:B012---:R-:W2:Y:S01]  /*1990*/  LD.E.64 R8, desc[UR36][R4.64+0x18] ;  /* 0x0000182404087980 */ /* 0x007ea2000c101b00 */
[----:B------:R-:W-:-:S04]  /*19a0*/  LOP3.LUT R13, RZ, R29, RZ, 0x33, !PT ;  /* 0x0000001dff0d7212 */ /* 0x000fc800078e33ff */
[----:B--2---:R-:W-:Y:S02]  /*19b0*/  ISETP.GT.U32.AND P1, PT, R8, R13, PT ;  /* 0x0000000d0800720c */ /* 0x004fe40003f24070 */
[----:B------:R-:W-:-:S04]  /*19c0*/  LOP3.LUT R13, RZ, R28, RZ, 0x33, !PT ;  /* 0x0000001cff0d7212 */ /* 0x000fc800078e33ff */
[----:B------:R-:W-:-:S13]  /*19d0*/  ISETP.GT.U32.AND.EX P1, PT, R9, R13, PT, P1 ;  /* 0x0000000d0900720c */ /* 0x000fda0003f24110 */
        /* <DEDUP_REMOVED lines=13> */
[----:B------:R-:W-:-:S04]  /*1ab0*/  @!P1 IMAD.MOV.U32 R8, RZ, RZ, R29 ;  /* 0x000000ffff089224 */ /* 0x000fc800078e001d */
[----:B------:R-:W-:Y:S01]  /*1ac0*/  @!P1 IMAD.MOV.U32 R9, RZ, RZ, R28 ;  /* 0x000000ffff099224 */ /* 0x000fe200078e001c */
[----:B------:R-:W-:-:S04]  /*1ad0*/  @P1 CS2R R28, SRZ ;  /* 0x00000000001c1805 */ /* 0x000fc8000001ff00 */
[----:B------:R1:W-:Y:S04]  /*1ae0*/  @!P1 ST.E.64 desc[UR36][R16.64+0x18], R8 ;  /* 0x0000180810009985 */ /* 0x0003e8000c101b24 */
[----:B------:R1:W-:Y:S01]  /*1af0*/  @P1 ST.E.64 desc[UR36][R16.64+0x18], RZ ;  /* 0x000018ff10001985 */ /* 0x0003e2000c101b24 */
[----:B------:R-:W-:Y:S05]  /*1b00*/  BRA `(.L_x_21) ;  /* 0x00000000002c7947 */ /* 0x000fea0003800000 */
.L_x_33:
[----:B------:R-:W-:-:S04]  /*1b10*/  IADD3 R29, P0, P1, R8, R29, R10 ;  /* 0x0000001d081d7210 */ /* 0x000fc8000791e00a */
[----:B------:R-:W-:Y:S01]  /*1b20*/  IADD3.X R28, PT, PT, R9, R28, R11, P0, P1 ;  /* 0x0000001c091c7210 */ /* 0x000fe200007e240b */
[----:B------:R-:W-:-:S04]  /*1b30*/  IMAD.MOV.U32 R8, RZ, RZ, R29 ;  /* 0x000000ffff087224 */ /* 0x000fc800078e001d */
[----:B------:R-:W-:-:S05]  /*1b40*/  IMAD.MOV.U32 R9, RZ, RZ, R28 ;  /* 0x000000ffff097224 */ /* 0x000fca00078e001c */
[----:B------:R2:W-:Y:S01]  /*1b50*/  ST.E.64 desc[UR36][R16.64+0x18], R8 ;  /* 0x0000180810007985 */ /* 0x0005e2000c101b24 */
[----:B------:R-:W-:Y:S05]  /*1b60*/  BRA `(.L_x_21) ;  /* 0x0000000000147947 */ /* 0x000fea0003800000 */
.L_x_32:
[----:B------:R-:W-:-:S04]  /*1b70*/  IADD3 R29, P0, P1, R29, R8, R10 ;  /* 0x000000081d1d7210 */ /* 0x000fc8000791e00a */
[----:B------:R-:W-:Y:S01]  /*1b80*/  IADD3.X R28, PT, PT, R28, R9, R11, P0, P1 ;  /* 0x000000091c1c7210 */ /* 0x000fe200007e240b */
[----:B------:R-:W-:-:S04]  /*1b90*/  IMAD.MOV.U32 R8, RZ, RZ, R29 ;  /* 0x000000ffff087224 */ /* 0x000fc800078e001d */
[----:B------:R-:W-:-:S05]  /*1ba0*/  IMAD.MOV.U32 R9, RZ, RZ, R28 ;  /* 0x000000ffff097224 */ /* 0x000fca00078e001c */
[----:B------:R3:W-:Y:S02]  /*1bb0*/  ST.E.64 desc[UR36][R16.64+0x18], R8 ;  /* 0x0000180810007985 */ /* 0x0007e4000c101b24 */
.L_x_21:
[----:B------:R-:W-:Y:S05]  /*1bc0*/  BSYNC.RECONVERGENT B0 ;  /* 0x0000000000007941 */ /* 0x000fea0003800200 */
.L_x_20:
[C---:B------:R-:W-:Y:S02]  /*1bd0*/  ISETP.GT.U32.AND P0, PT, R21.reuse, 0x1, PT ;  /* 0x000000011500780c */ /* 0x040fe40003f04070 */
[--C-:B------:R-:W-:Y:S02]  /*1be0*/  SHF.R.U64 R21, R21, 0x1, R20.reuse ;  /* 0x0000000115157819 */ /* 0x100fe40000001214 */
[----:B------:R-:W-:Y:S02]  /*1bf0*/  ISETP.GT.U32.AND.EX P0, PT, R20, RZ, PT, P0 ;  /* 0x000000ff1400720c */ /* 0x000fe40003f04100 */
[----:B------:R-:W-:-:S11]  /*1c00*/  SHF.R.U32.HI R20, RZ, 0x1, R20 ;  /* 0x00000001ff147819 */ /* 0x000fd60000011614 */
[----:B------:R-:W-:Y:S05]  /*1c10*/  @P0 BRA `(.L_x_34) ;  /* 0xfffffff400280947 */ /* 0x000fea000383ffff */
[----:B------:R-:W-:Y:S05]  /*1c20*/  BSYNC.RECONVERGENT B1 ;  /* 0x0000000000017941 */ /* 0x000fea0003800200 */
.L_x_19:
[----:B------:R-:W-:-:S04]  /*1c30*/  MOV R0, 0x8 ;  /* 0x0000000800007802 */ /* 0x000fc80000000f00 */
[----:B------:R4:W0:Y:S03]  /*1c40*/  LDC.64 R6, c[0x4][R0] ;  /* 0x0100000000067b82 */ /* 0x0008260000000a00 */
[----:B------:R-:W-:-:S07]  /*1c50*/  LEPC R20, `(.L_x_17) ;  /* 0x000000001014794e */ /* 0x000fce0000000000 */
[----:B01234-:R-:W-:Y:S05]  /*1c60*/  CALL.ABS.NOINC R6 ;  /* 0x0000000006007343 */ /* 0x01ffea0003c00000 */
.L_x_17:
[----:B------:R-:W-:Y:S05]  /*1c70*/  BSYNC.RECONVERGENT B6 ;  /* 0x0000000000067941 */ /* 0x000fea0003800200 */
.L_x_16:
[----:B------:R-:W2:Y:S02]  /*1c80*/  LDG.E R0, desc[UR36][R22.64] ;  /* 0x0000002416007981 */ /* 0x000ea4000c1e1900 */
[----:B--2---:R-:W-:-:S05]  /*1c90*/  VIADD R3, R0, 0x1 ;  /* 0x0000000100037836 */ /* 0x004fca0000000000 */
[----:B------:R0:W-:Y:S04]  /*1ca0*/  STG.E desc[UR36][R22.64], R3 ;  /* 0x0000000316007986 */ /* 0x0001e8000c101924 */
[----:B------:R-:W2:Y:S02]  /*1cb0*/  LD.E.64 R4, desc[UR36][R18.64] ;  /* 0x0000002412047980 */ /* 0x000ea4000c101b00 */
[----:B--2---:R-:W-:-:S04]  /*1cc0*/  ISETP.NE.U32.AND P0, PT, R4, RZ, PT ;  /* 0x000000ff0400720c */ /* 0x004fc80003f05070 */
[----:B------:R-:W-:-:S13]  /*1cd0*/  ISETP.NE.AND.EX P0, PT, R5, RZ, PT, P0 ;  /* 0x000000ff0500720c */ /* 0x000fda0003f05300 */
[----:B------:R-:W-:Y:S05]  /*1ce0*/  @P0 BREAK.RELIABLE B7 ;  /* 0x0000000000070942 */ /* 0x000fea0003800100 */
[----:B0-----:R-:W-:Y:S05]  /*1cf0*/  @P0 BRA `(.L_x_3) ;  /* 0x0000000000080947 */ /* 0x001fea0003800000 */
.L_x_15:
[----:B------:R-:W-:Y:S05]  /*1d00*/  BSYNC.RELIABLE B7 ;  /* 0x0000000000077941 */ /* 0x000fea0003800100 */
.L_x_14:
[----:B------:R-:W-:Y:S05]  /*1d10*/  BRA `(.L_x_35) ;  /* 0xffffffe400587947 */ /* 0x000fea000383ffff */
.L_x_3:
[----:B------:R-:W-:Y:S05]  /*1d20*/  BSYNC.RECONVERGENT B8 ;  /* 0x0000000000087941 */ /* 0x000fea0003800200 */
.L_x_2:
[----:B------:R-:W-:Y:S01]  /*1d30*/  MOV R2, 0x8 ;  /* 0x0000000800027802 */ /* 0x000fe20000000f00 */
[----:B------:R-:W-:Y:S02]  /*1d40*/  IMAD.MOV.U32 R4, RZ, RZ, R18 ;  /* 0x000000ffff047224 */ /* 0x000fe400078e0012 */
[----:B------:R-:W-:Y:S01]  /*1d50*/  IMAD.MOV.U32 R5, RZ, RZ, R19 ;  /* 0x000000ffff057224 */ /* 0x000fe200078e0013 */
[----:B------:R0:W1:Y:S06]  /*1d60*/  LDC.64 R6, c[0x4][R2] ;  /* 0x0100000002067b82 */ /* 0x00006c0000000a00 */
[----:B------:R-:W-:-:S07]  /*1d70*/  LEPC R20, `(.L_x_36) ;  /* 0x000000001014794e */ /* 0x000fce0000000000 */
[----:B01----:R-:W-:Y:S05]  /*1d80*/  CALL.ABS.NOINC R6 ;  /* 0x0000000006007343 */ /* 0x003fea0003c00000 */
.L_x_36:
[----:B------:R-:W0:Y:S01]  /*1d90*/  LDC.64 R2, c[0x4][R2] ;  /* 0x0100000002027b82 */ /* 0x000e220000000a00 */
[----:B------:R-:W-:Y:S02]  /*1da0*/  IMAD.MOV.U32 R4, RZ, RZ, R16 ;  /* 0x000000ffff047224 */ /* 0x000fe400078e0010 */
[----:B------:R-:W-:-:S07]  /*1db0*/  IMAD.MOV.U32 R5, RZ, RZ, R17 ;  /* 0x000000ffff057224 */ /* 0x000fce00078e0011 */
[----:B------:R-:W-:-:S07]  /*1dc0*/  LEPC R20, `(.L_x_37) ;  /* 0x000000001014794e */ /* 0x000fce0000000000 */
[----:B0-----:R-:W-:Y:S05]  /*1dd0*/  CALL.ABS.NOINC R2 ;  /* 0x0000000002007343 */ /* 0x001fea0003c00000 */
.L_x_37:
[----:B------:R-:W-:Y:S05]  /*1de0*/  EXIT ;  /* 0x000000000000794d */ /* 0x000fea0003800000 */
.L_x_38:
[----:B------:R-:W-:-:S00]  /*1df0*/  BRA `(.L_x_38) ;  /* 0xfffffffc00fc7947 */ /* 0x000fc0000383ffff */
[----:B------:R-:W-:-:S00]  /*1e00*/  NOP ;  /* 0x0000000000007918 */ /* 0x000fc00000000000 */
[----:B------:R-:W-:-:S00]  /*1e10*/  NOP ;  /* 0x0000000000007918 */ /* 0x000fc00000000000 */
[----:B------:R-:W-:-:S00]  /*1e20*/  NOP ;  /* 0x0000000000007918 */ /* 0x000fc00000000000 */
[----:B------:R-:W-:-:S00]  /*1e30*/  NOP ;  /* 0x0000000000007918 */ /* 0x000fc00000000000 */
[----:B------:R-:W-:-:S00]  /*1e40*/  NOP ;  /* 0x0000000000007918 */ /* 0x000fc00000000000 */
[----:B------:R-:W-:-:S00]  /*1e50*/  NOP ;  /* 0x0000000000007918 */ /* 0x000fc00000000000 */
[----:B------:R-:W-:-:S00]  /*1e60*/  NOP ;  /* 0x0000000000007918 */ /* 0x000fc00000000000 */
[----:B------:R-:W-:-:S00]  /*1e70*/  NOP ;  /* 0x0000000000007918 */ /* 0x000fc00000000000 */
.L_x_39:


//--------------------- .nv.shared.reserved.0     --------------------------
	.section	.nv.shared.reserved.0,"aw",@nobits
	.weak		__nv_reservedSMEM_offset_0_alias
	.size		__nv_reservedSMEM_offset_0_alias, 0, 64
	.other		__nv_reservedSMEM_offset_0_alias,@"STO_CUDA_RESERVED_SHARED STV_DEFAULT"
__nv_reservedSMEM_offset_0_alias:
	.zero		0
	.zero		64


//--------------------- .nv.constant0._Z11checkFactorPjS_Pm --------------------------
	.section	.nv.constant0._Z11checkFactorPjS_Pm,"a",@progbits
	.sectionflags	@""
	.align	4
.nv.constant0._Z11checkFactorPjS_Pm:
	.zero		920


//--------------------- SYMBOLS --------------------------

	.type		.nv.reservedSmem.offset0,@object
	.size		.nv.reservedSmem.offset0,0x4
	.type		malloc,@function
	.type		free,@function
